//
// Generated by NVIDIA NVVM Compiler
//
// Compiler Build ID: CL-36424714
// Cuda compilation tools, release 13.0, V13.0.88
// Based on NVVM 20.0.0
//

.version 9.0
.target sm_100
.address_size 64

	// .globl	_Z7matrixAPdS_i
.func  (.param .align 16 .b8 func_retval0[16]) __internal_trig_reduction_slowpathd
(
	.param .b64 __internal_trig_reduction_slowpathd_param_0
)
;
.func  (.param .b64 func_retval0) __internal_accurate_pow
(
	.param .b64 __internal_accurate_pow_param_0
)
;
.global .align 8 .b8 __cudart_i2opi_d[144] = {8, 93, 141, 31, 177, 95, 251, 107, 234, 146, 82, 138, 247, 57, 7, 61, 123, 241, 229, 235, 199, 186, 39, 117, 45, 234, 95, 158, 102, 63, 70, 79, 183, 9, 203, 39, 207, 126, 54, 109, 31, 109, 10, 90, 139, 17, 47, 239, 15, 152, 5, 222, 255, 151, 248, 31, 59, 40, 249, 189, 139, 95, 132, 156, 244, 57, 83, 131, 57, 214, 145, 57, 65, 126, 95, 180, 38, 112, 156, 233, 132, 68, 187, 46, 245, 53, 130, 232, 62, 167, 41, 177, 28, 235, 29, 254, 28, 146, 209, 9, 234, 46, 73, 6, 224, 210, 77, 66, 58, 110, 36, 183, 97, 197, 187, 222, 171, 99, 81, 254, 65, 144, 67, 60, 153, 149, 98, 219, 192, 221, 52, 245, 209, 87, 39, 252, 41, 21, 68, 78, 110, 131, 249, 162};
.global .align 16 .b8 __cudart_sin_cos_coeffs[128] = {70, 210, 176, 44, 241, 229, 90, 190, 146, 227, 172, 105, 227, 29, 199, 62, 161, 98, 219, 25, 160, 1, 42, 191, 24, 8, 17, 17, 17, 17, 129, 63, 84, 85, 85, 85, 85, 85, 197, 191, 0, 0, 0, 0, 0, 0, 0, 0, 0, 0, 0, 0, 0, 0, 0, 0, 100, 129, 253, 32, 131, 255, 168, 189, 40, 133, 239, 193, 167, 238, 33, 62, 217, 230, 6, 142, 79, 126, 146, 190, 233, 188, 221, 25, 160, 1, 250, 62, 71, 93, 193, 22, 108, 193, 86, 191, 81, 85, 85, 85, 85, 85, 165, 63, 0, 0, 0, 0, 0, 0, 224, 191, 0, 0, 0, 0, 0, 0, 240, 63};

.visible .entry _Z7matrixAPdS_i(
	.param .u64 .ptr .align 1 _Z7matrixAPdS_i_param_0,
	.param .u64 .ptr .align 1 _Z7matrixAPdS_i_param_1,
	.param .u32 _Z7matrixAPdS_i_param_2
)
{
	.reg .pred 	%p<24>;
	.reg .b32 	%r<51>;
	.reg .b64 	%rd<19>;
	.reg .b64 	%fd<90>;

	ld.param.u64 	%rd2, [_Z7matrixAPdS_i_param_0];
	ld.param.u64 	%rd3, [_Z7matrixAPdS_i_param_1];
	ld.param.u32 	%r14, [_Z7matrixAPdS_i_param_2];
	mov.u32 	%r15, %ctaid.x;
	mov.u32 	%r16, %ntid.x;
	mov.u32 	%r17, %tid.x;
	mad.lo.s32 	%r1, %r15, %r16, %r17;
	mov.u32 	%r18, %ctaid.y;
	mov.u32 	%r19, %ntid.y;
	mov.u32 	%r20, %tid.y;
	mad.lo.s32 	%r2, %r18, %r19, %r20;
	max.s32 	%r21, %r2, %r1;
	setp.ge.s32 	%p1, %r21, %r14;
	@%p1 bra 	$L__BB0_18;
	cvta.to.global.u64 	%rd1, %rd3;
	mul.wide.s32 	%rd4, %r1, 8;
	add.s64 	%rd5, %rd1, %rd4;
	ld.global.f64 	%fd1, [%rd5];
	abs.f64 	%fd2, %fd1;
	setp.neu.f64 	%p2, %fd2, 0d7FF0000000000000;
	@%p2 bra 	$L__BB0_3;
	mov.f64 	%fd28, 0d0000000000000000;
	mul.rn.f64 	%fd85, %fd1, %fd28;
	mov.b32 	%r48, 0;
	bra.uni 	$L__BB0_5;
$L__BB0_3:
	mul.f64 	%fd23, %fd1, 0d3FE45F306DC9C883;
	cvt.rni.s32.f64 	%r48, %fd23;
	cvt.rn.f64.s32 	%fd24, %r48;
	fma.rn.f64 	%fd25, %fd24, 0dBFF921FB54442D18, %fd1;
	fma.rn.f64 	%fd26, %fd24, 0dBC91A62633145C00, %fd25;
	fma.rn.f64 	%fd85, %fd24, 0dB97B839A252049C0, %fd26;
	setp.ltu.f64 	%p3, %fd2, 0d41E0000000000000;
	@%p3 bra 	$L__BB0_5;
	{ // callseq 0, 0
	.param .b64 param0;
	st.param.f64 	[param0], %fd1;
	.param .align 16 .b8 retval0[16];
	call.uni (retval0), 
	__internal_trig_reduction_slowpathd, 
	(
	param0
	);
	ld.param.f64 	%fd85, [retval0];
	ld.param.b32 	%r48, [retval0+8];
	} // callseq 0
$L__BB0_5:
	shl.b32 	%r24, %r48, 6;
	cvt.u64.u32 	%rd6, %r24;
	and.b64  	%rd7, %rd6, 64;
	mov.u64 	%rd8, __cudart_sin_cos_coeffs;
	add.s64 	%rd9, %rd8, %rd7;
	mul.rn.f64 	%fd29, %fd85, %fd85;
	and.b32  	%r25, %r48, 1;
	setp.eq.b32 	%p4, %r25, 1;
	selp.f64 	%fd30, 0dBDA8FF8320FD8164, 0d3DE5DB65F9785EBA, %p4;
	ld.global.nc.v2.f64 	{%fd31, %fd32}, [%rd9];
	fma.rn.f64 	%fd33, %fd30, %fd29, %fd31;
	fma.rn.f64 	%fd34, %fd33, %fd29, %fd32;
	ld.global.nc.v2.f64 	{%fd35, %fd36}, [%rd9+16];
	fma.rn.f64 	%fd37, %fd34, %fd29, %fd35;
	fma.rn.f64 	%fd38, %fd37, %fd29, %fd36;
	ld.global.nc.v2.f64 	{%fd39, %fd40}, [%rd9+32];
	fma.rn.f64 	%fd41, %fd38, %fd29, %fd39;
	fma.rn.f64 	%fd42, %fd41, %fd29, %fd40;
	fma.rn.f64 	%fd43, %fd42, %fd85, %fd85;
	fma.rn.f64 	%fd44, %fd42, %fd29, 0d3FF0000000000000;
	selp.f64 	%fd45, %fd44, %fd43, %p4;
	and.b32  	%r26, %r48, 2;
	setp.eq.s32 	%p5, %r26, 0;
	mov.f64 	%fd46, 0d0000000000000000;
	sub.f64 	%fd47, %fd46, %fd45;
	selp.f64 	%fd7, %fd45, %fd47, %p5;
	mul.wide.u32 	%rd10, %r2, 8;
	add.s64 	%rd11, %rd1, %rd10;
	ld.global.f64 	%fd8, [%rd11];
	abs.f64 	%fd9, %fd8;
	setp.neu.f64 	%p6, %fd9, 0d7FF0000000000000;
	@%p6 bra 	$L__BB0_7;
	mov.f64 	%fd53, 0d0000000000000000;
	mul.rn.f64 	%fd87, %fd8, %fd53;
	mov.b32 	%r50, 1;
	bra.uni 	$L__BB0_10;
$L__BB0_7:
	mul.f64 	%fd48, %fd8, 0d3FE45F306DC9C883;
	cvt.rni.s32.f64 	%r49, %fd48;
	cvt.rn.f64.s32 	%fd49, %r49;
	fma.rn.f64 	%fd50, %fd49, 0dBFF921FB54442D18, %fd8;
	fma.rn.f64 	%fd51, %fd49, 0dBC91A62633145C00, %fd50;
	fma.rn.f64 	%fd87, %fd49, 0dB97B839A252049C0, %fd51;
	setp.ltu.f64 	%p7, %fd9, 0d41E0000000000000;
	@%p7 bra 	$L__BB0_9;
	{ // callseq 1, 0
	.param .b64 param0;
	st.param.f64 	[param0], %fd8;
	.param .align 16 .b8 retval0[16];
	call.uni (retval0), 
	__internal_trig_reduction_slowpathd, 
	(
	param0
	);
	ld.param.f64 	%fd87, [retval0];
	ld.param.b32 	%r49, [retval0+8];
	} // callseq 1
$L__BB0_9:
	add.s32 	%r50, %r49, 1;
$L__BB0_10:
	shl.b32 	%r29, %r50, 6;
	cvt.u64.u32 	%rd12, %r29;
	and.b64  	%rd13, %rd12, 64;
	add.s64 	%rd15, %rd8, %rd13;
	mul.rn.f64 	%fd54, %fd87, %fd87;
	and.b32  	%r30, %r50, 1;
	setp.eq.b32 	%p8, %r30, 1;
	selp.f64 	%fd55, 0dBDA8FF8320FD8164, 0d3DE5DB65F9785EBA, %p8;
	ld.global.nc.v2.f64 	{%fd56, %fd57}, [%rd15];
	fma.rn.f64 	%fd58, %fd55, %fd54, %fd56;
	fma.rn.f64 	%fd59, %fd58, %fd54, %fd57;
	ld.global.nc.v2.f64 	{%fd60, %fd61}, [%rd15+16];
	fma.rn.f64 	%fd62, %fd59, %fd54, %fd60;
	fma.rn.f64 	%fd63, %fd62, %fd54, %fd61;
	ld.global.nc.v2.f64 	{%fd64, %fd65}, [%rd15+32];
	fma.rn.f64 	%fd66, %fd63, %fd54, %fd64;
	fma.rn.f64 	%fd67, %fd66, %fd54, %fd65;
	fma.rn.f64 	%fd68, %fd67, %fd87, %fd87;
	fma.rn.f64 	%fd69, %fd67, %fd54, 0d3FF0000000000000;
	selp.f64 	%fd70, %fd69, %fd68, %p8;
	and.b32  	%r31, %r50, 2;
	setp.eq.s32 	%p9, %r31, 0;
	mov.f64 	%fd71, 0d0000000000000000;
	sub.f64 	%fd72, %fd71, %fd70;
	selp.f64 	%fd73, %fd70, %fd72, %p9;
	mul.f64 	%fd15, %fd7, %fd73;
	{
	.reg .b32 %temp; 
	mov.b64 	{%temp, %r11}, %fd15;
	}
	mov.f64 	%fd74, 0d4000000000000000;
	{
	.reg .b32 %temp; 
	mov.b64 	{%temp, %r32}, %fd74;
	}
	and.b32  	%r13, %r32, 2146435072;
	setp.eq.s32 	%p10, %r13, 1062207488;
	abs.f64 	%fd16, %fd15;
	{ // callseq 2, 0
	.param .b64 param0;
	st.param.f64 	[param0], %fd16;
	.param .b64 retval0;
	call.uni (retval0), 
	__internal_accurate_pow, 
	(
	param0
	);
	ld.param.f64 	%fd75, [retval0];
	} // callseq 2
	setp.lt.s32 	%p11, %r11, 0;
	neg.f64 	%fd77, %fd75;
	selp.f64 	%fd78, %fd77, %fd75, %p10;
	selp.f64 	%fd89, %fd78, %fd75, %p11;
	setp.neu.f64 	%p12, %fd15, 0d0000000000000000;
	@%p12 bra 	$L__BB0_12;
	setp.eq.s32 	%p13, %r13, 1062207488;
	selp.b32 	%r33, %r11, 0, %p13;
	setp.lt.s32 	%p14, %r32, 0;
	or.b32  	%r34, %r33, 2146435072;
	selp.b32 	%r35, %r34, %r33, %p14;
	mov.b32 	%r36, 0;
	mov.b64 	%fd89, {%r36, %r35};
$L__BB0_12:
	add.f64 	%fd79, %fd15, 0d4000000000000000;
	{
	.reg .b32 %temp; 
	mov.b64 	{%temp, %r37}, %fd79;
	}
	and.b32  	%r38, %r37, 2146435072;
	setp.ne.s32 	%p15, %r38, 2146435072;
	@%p15 bra 	$L__BB0_17;
	setp.num.f64 	%p16, %fd15, %fd15;
	@%p16 bra 	$L__BB0_15;
	mov.f64 	%fd80, 0d4000000000000000;
	add.rn.f64 	%fd89, %fd15, %fd80;
	bra.uni 	$L__BB0_17;
$L__BB0_15:
	setp.neu.f64 	%p17, %fd16, 0d7FF0000000000000;
	@%p17 bra 	$L__BB0_17;
	setp.lt.s32 	%p18, %r11, 0;
	setp.eq.s32 	%p19, %r13, 1062207488;
	setp.lt.s32 	%p20, %r32, 0;
	selp.b32 	%r40, 0, 2146435072, %p20;
	and.b32  	%r41, %r32, 2147483647;
	setp.ne.s32 	%p21, %r41, 1071644672;
	or.b32  	%r42, %r40, -2147483648;
	selp.b32 	%r43, %r42, %r40, %p21;
	selp.b32 	%r44, %r43, %r40, %p19;
	selp.b32 	%r45, %r44, %r40, %p18;
	mov.b32 	%r46, 0;
	mov.b64 	%fd89, {%r46, %r45};
$L__BB0_17:
	setp.eq.f64 	%p22, %fd15, 0d3FF0000000000000;
	selp.f64 	%fd81, 0d3FF0000000000000, %fd89, %p22;
	setp.eq.s32 	%p23, %r2, %r1;
	cvt.rn.f64.u32 	%fd82, %r14;
	selp.f64 	%fd83, %fd82, 0d0000000000000000, %p23;
	add.f64 	%fd84, %fd83, %fd81;
	mad.lo.s32 	%r47, %r14, %r1, %r2;
	cvta.to.global.u64 	%rd16, %rd2;
	mul.wide.s32 	%rd17, %r47, 8;
	add.s64 	%rd18, %rd16, %rd17;
	st.global.f64 	[%rd18], %fd84;
$L__BB0_18:
	ret;

}
.func  (.param .align 16 .b8 func_retval0[16]) __internal_trig_reduction_slowpathd(
	.param .b64 __internal_trig_reduction_slowpathd_param_0
)
{
	.local .align 8 .b8 	__local_depot1[40];
	.reg .b64 	%SP;
	.reg .b64 	%SPL;
	.reg .pred 	%p<10>;
	.reg .b32 	%r<47>;
	.reg .b64 	%rd<74>;
	.reg .b64 	%fd<5>;

	mov.u64 	%SPL, __local_depot1;
	ld.param.f64 	%fd4, [__internal_trig_reduction_slowpathd_param_0];
	add.u64 	%rd1, %SPL, 0;
	{
	.reg .b32 %temp; 
	mov.b64 	{%temp, %r1}, %fd4;
	}
	shr.u32 	%r2, %r1, 20;
	and.b32  	%r3, %r2, 2047;
	setp.eq.s32 	%p1, %r3, 2047;
	mov.b32 	%r46, 0;
	@%p1 bra 	$L__BB1_9;
	add.s32 	%r20, %r3, -1024;
	mov.b64 	%rd20, %fd4;
	shl.b64 	%rd2, %rd20, 11;
	shr.u32 	%r4, %r20, 6;
	sub.s32 	%r45, 15, %r4;
	sub.s32 	%r21, 19, %r4;
	setp.lt.u32 	%p2, %r20, 128;
	selp.b32 	%r6, 18, %r21, %p2;
	setp.ge.s32 	%p3, %r45, %r6;
	mov.b64 	%rd70, 0;
	@%p3 bra 	$L__BB1_4;
	add.s32 	%r23, %r6, %r4;
	neg.s32 	%r43, %r23;
	or.b64  	%rd3, %rd2, -9223372036854775808;
	mov.b64 	%rd70, 0;
	mov.b32 	%r42, 0;
	mov.u64 	%rd25, __cudart_i2opi_d;
	mov.u32 	%r44, %r45;
$L__BB1_3:
	.pragma "nounroll";
	mul.wide.s32 	%rd22, %r42, 8;
	add.s64 	%rd23, %rd1, %rd22;
	mul.wide.s32 	%rd24, %r44, 8;
	add.s64 	%rd26, %rd25, %rd24;
	ld.global.nc.u64 	%rd27, [%rd26];
	{
	.reg .u32 %r0, %r1, %r2, %r3, %alo, %ahi, %blo, %bhi, %clo, %chi;
	mov.b64 	{%alo,%ahi}, %rd27;
	mov.b64 	{%blo,%bhi}, %rd3;
	mov.b64 	{%clo,%chi}, %rd70;
	mad.lo.cc.u32 	%r0, %alo, %blo, %clo;
	madc.hi.cc.u32 	%r1, %alo, %blo, %chi;
	madc.hi.u32 	%r2, %alo, %bhi, 0;
	mad.lo.cc.u32 	%r1, %alo, %bhi, %r1;
	madc.hi.cc.u32 	%r2, %ahi, %blo, %r2;
	madc.hi.u32 	%r3, %ahi, %bhi, 0;
	mad.lo.cc.u32 	%r1, %ahi, %blo, %r1;
	madc.lo.cc.u32 	%r2, %ahi, %bhi, %r2;
	addc.u32 	%r3, %r3, 0;
	mov.b64 	%rd28, {%r0,%r1};
	mov.b64 	%rd70, {%r2,%r3};
	}
	st.local.u64 	[%rd23], %rd28;
	add.s32 	%r44, %r44, 1;
	add.s32 	%r43, %r43, 1;
	add.s32 	%r42, %r42, 1;
	setp.ne.s32 	%p4, %r43, -15;
	mov.u32 	%r45, %r6;
	@%p4 bra 	$L__BB1_3;
$L__BB1_4:
	cvt.s64.s32 	%rd29, %r45;
	cvt.u64.u32 	%rd30, %r4;
	add.s64 	%rd31, %rd30, %rd29;
	shl.b64 	%rd32, %rd31, 3;
	add.s64 	%rd33, %rd1, %rd32;
	st.local.u64 	[%rd33+-120], %rd70;
	and.b32  	%r15, %r2, 63;
	ld.local.u64 	%rd72, [%rd1+16];
	ld.local.u64 	%rd71, [%rd1+24];
	setp.eq.s32 	%p5, %r15, 0;
	@%p5 bra 	$L__BB1_6;
	shl.b64 	%rd34, %rd71, %r15;
	shr.u64 	%rd35, %rd72, 1;
	xor.b32  	%r24, %r15, 63;
	shr.u64 	%rd36, %rd35, %r24;
	or.b64  	%rd71, %rd34, %rd36;
	ld.local.u64 	%rd37, [%rd1+8];
	shl.b64 	%rd38, %rd72, %r15;
	shr.u64 	%rd39, %rd37, 1;
	shr.u64 	%rd40, %rd39, %r24;
	or.b64  	%rd72, %rd38, %rd40;
$L__BB1_6:
	and.b32  	%r25, %r1, -2147483648;
	shr.u64 	%rd41, %rd71, 62;
	cvt.u32.u64 	%r26, %rd41;
	mov.b64 	{%r27, %r28}, %rd71;
	mov.b64 	{%r29, %r30}, %rd72;
	shf.l.wrap.b32 	%r31, %r30, %r27, 2;
	shf.l.wrap.b32 	%r32, %r27, %r28, 2;
	mov.b64 	%rd42, {%r31, %r32};
	shl.b64 	%rd43, %rd72, 2;
	shr.u64 	%rd44, %rd42, 63;
	cvt.u32.u64 	%r33, %rd44;
	add.s32 	%r34, %r33, %r26;
	setp.eq.s32 	%p6, %r25, 0;
	neg.s32 	%r35, %r34;
	selp.b32 	%r46, %r34, %r35, %p6;
	setp.gt.s64 	%p7, %rd42, -1;
	mov.b64 	%rd45, 0;
	{
	.reg .u32 %r0, %r1, %r2, %r3, %a0, %a1, %a2, %a3, %b0, %b1, %b2, %b3;
	mov.b64 	{%a0,%a1}, %rd45;
	mov.b64 	{%a2,%a3}, %rd45;
	mov.b64 	{%b0,%b1}, %rd43;
	mov.b64 	{%b2,%b3}, %rd42;
	sub.cc.u32 	%r0, %a0, %b0;
	subc.cc.u32 	%r1, %a1, %b1;
	subc.cc.u32 	%r2, %a2, %b2;
	subc.u32 	%r3, %a3, %b3;
	mov.b64 	%rd46, {%r0,%r1};
	mov.b64 	%rd47, {%r2,%r3};
	}
	xor.b32  	%r36, %r25, -2147483648;
	selp.b64 	%rd73, %rd42, %rd47, %p7;
	selp.b64 	%rd14, %rd43, %rd46, %p7;
	selp.b32 	%r17, %r25, %r36, %p7;
	clz.b64 	%r37, %rd73;
	cvt.u64.u32 	%rd15, %r37;
	setp.eq.s32 	%p8, %r37, 0;
	@%p8 bra 	$L__BB1_8;
	cvt.u32.u64 	%r38, %rd15;
	and.b32  	%r39, %r38, 63;
	shl.b64 	%rd48, %rd73, %r39;
	shr.u64 	%rd49, %rd14, 1;
	not.b32 	%r40, %r38;
	and.b32  	%r41, %r40, 63;
	shr.u64 	%rd50, %rd49, %r41;
	or.b64  	%rd73, %rd48, %rd50;
$L__BB1_8:
	mov.b64 	%rd51, -3958705157555305931;
	{
	.reg .u32 %r0, %r1, %r2, %r3, %alo, %ahi, %blo, %bhi;
	mov.b64 	{%alo,%ahi}, %rd73;
	mov.b64 	{%blo,%bhi}, %rd51;
	mul.lo.u32 	%r0, %alo, %blo;
	mul.hi.u32 	%r1, %alo, %blo;
	mad.lo.cc.u32 	%r1, %alo, %bhi, %r1;
	madc.hi.u32 	%r2, %alo, %bhi, 0;
	mad.lo.cc.u32 	%r1, %ahi, %blo, %r1;
	madc.hi.cc.u32 	%r2, %ahi, %blo, %r2;
	madc.hi.u32 	%r3, %ahi, %bhi, 0;
	mad.lo.cc.u32 	%r2, %ahi, %bhi, %r2;
	addc.u32 	%r3, %r3, 0;
	mov.b64 	%rd52, {%r0,%r1};
	mov.b64 	%rd53, {%r2,%r3};
	}
	setp.gt.s64 	%p9, %rd53, 0;
	{
	.reg .u32 %r0, %r1, %r2, %r3, %a0, %a1, %a2, %a3, %b0, %b1, %b2, %b3;
	mov.b64 	{%a0,%a1}, %rd52;
	mov.b64 	{%a2,%a3}, %rd53;
	mov.b64 	{%b0,%b1}, %rd52;
	mov.b64 	{%b2,%b3}, %rd53;
	add.cc.u32 	%r0, %a0, %b0;
	addc.cc.u32 	%r1, %a1, %b1;
	addc.cc.u32 	%r2, %a2, %b2;
	addc.u32 	%r3, %a3, %b3;
	mov.b64 	%rd54, {%r0,%r1};
	mov.b64 	%rd55, {%r2,%r3};
	}
	selp.b64 	%rd56, %rd55, %rd53, %p9;
	selp.s64 	%rd57, -1, 0, %p9;
	sub.s64 	%rd58, %rd57, %rd15;
	cvt.u64.u32 	%rd59, %r17;
	shl.b64 	%rd60, %rd59, 32;
	add.s64 	%rd61, %rd56, 1;
	shr.u64 	%rd62, %rd61, 10;
	add.s64 	%rd63, %rd62, 1;
	shr.u64 	%rd64, %rd63, 1;
	shl.b64 	%rd65, %rd58, 52;
	add.s64 	%rd66, %rd65, %rd64;
	add.s64 	%rd67, %rd66, 4602678819172646912;
	or.b64  	%rd68, %rd67, %rd60;
	mov.b64 	%fd4, %rd68;
$L__BB1_9:
	st.param.f64 	[func_retval0], %fd4;
	st.param.b32 	[func_retval0+8], %r46;
	ret;

}
.func  (.param .b64 func_retval0) __internal_accurate_pow(
	.param .b64 __internal_accurate_pow_param_0
)
{
	.reg .pred 	%p<8>;
	.reg .b32 	%r<49>;
	.reg .b32 	%f<3>;
	.reg .b64 	%fd<109>;

	ld.param.f64 	%fd10, [__internal_accurate_pow_param_0];
	{
	.reg .b32 %temp; 
	mov.b64 	{%temp, %r46}, %fd10;
	}
	{
	.reg .b32 %temp; 
	mov.b64 	{%r45, %temp}, %fd10;
	}
	shr.u32 	%r47, %r46, 20;
	setp.gt.u32 	%p1, %r46, 1048575;
	@%p1 bra 	$L__BB2_2;
	mul.f64 	%fd11, %fd10, 0d4350000000000000;
	{
	.reg .b32 %temp; 
	mov.b64 	{%temp, %r46}, %fd11;
	}
	{
	.reg .b32 %temp; 
	mov.b64 	{%r45, %temp}, %fd11;
	}
	shr.u32 	%r16, %r46, 20;
	add.s32 	%r47, %r16, -54;
$L__BB2_2:
	add.s32 	%r48, %r47, -1023;
	and.b32  	%r17, %r46, -2146435073;
	or.b32  	%r18, %r17, 1072693248;
	mov.b64 	%fd107, {%r45, %r18};
	setp.lt.u32 	%p2, %r18, 1073127583;
	@%p2 bra 	$L__BB2_4;
	{
	.reg .b32 %temp; 
	mov.b64 	{%r19, %temp}, %fd107;
	}
	{
	.reg .b32 %temp; 
	mov.b64 	{%temp, %r20}, %fd107;
	}
	add.s32 	%r21, %r20, -1048576;
	mov.b64 	%fd107, {%r19, %r21};
	add.s32 	%r48, %r47, -1022;
$L__BB2_4:
	add.f64 	%fd12, %fd107, 0dBFF0000000000000;
	add.f64 	%fd13, %fd107, 0d3FF0000000000000;
	rcp.approx.ftz.f64 	%fd14, %fd13;
	neg.f64 	%fd15, %fd13;
	fma.rn.f64 	%fd16, %fd15, %fd14, 0d3FF0000000000000;
	fma.rn.f64 	%fd17, %fd16, %fd16, %fd16;
	fma.rn.f64 	%fd18, %fd17, %fd14, %fd14;
	mul.f64 	%fd19, %fd12, %fd18;
	fma.rn.f64 	%fd20, %fd12, %fd18, %fd19;
	mul.f64 	%fd21, %fd20, %fd20;
	fma.rn.f64 	%fd22, %fd21, 0d3EB0F5FF7D2CAFE2, 0d3ED0F5D241AD3B5A;
	fma.rn.f64 	%fd23, %fd22, %fd21, 0d3EF3B20A75488A3F;
	fma.rn.f64 	%fd24, %fd23, %fd21, 0d3F1745CDE4FAECD5;
	fma.rn.f64 	%fd25, %fd24, %fd21, 0d3F3C71C7258A578B;
	fma.rn.f64 	%fd26, %fd25, %fd21, 0d3F6249249242B910;
	fma.rn.f64 	%fd27, %fd26, %fd21, 0d3F89999999999DFB;
	sub.f64 	%fd28, %fd12, %fd20;
	add.f64 	%fd29, %fd28, %fd28;
	neg.f64 	%fd30, %fd20;
	fma.rn.f64 	%fd31, %fd30, %fd12, %fd29;
	mul.f64 	%fd32, %fd18, %fd31;
	fma.rn.f64 	%fd33, %fd21, %fd27, 0d3FB5555555555555;
	mov.f64 	%fd34, 0d3FB5555555555555;
	sub.f64 	%fd35, %fd34, %fd33;
	fma.rn.f64 	%fd36, %fd21, %fd27, %fd35;
	add.f64 	%fd37, %fd36, 0dBC46A4CB00B9E7B0;
	add.f64 	%fd38, %fd33, %fd37;
	sub.f64 	%fd39, %fd33, %fd38;
	add.f64 	%fd40, %fd37, %fd39;
	mul.rn.f64 	%fd41, %fd20, %fd20;
	neg.f64 	%fd42, %fd41;
	fma.rn.f64 	%fd43, %fd20, %fd20, %fd42;
	{
	.reg .b32 %temp; 
	mov.b64 	{%r22, %temp}, %fd32;
	}
	{
	.reg .b32 %temp; 
	mov.b64 	{%temp, %r23}, %fd32;
	}
	add.s32 	%r24, %r23, 1048576;
	mov.b64 	%fd44, {%r22, %r24};
	fma.rn.f64 	%fd45, %fd20, %fd44, %fd43;
	mul.rn.f64 	%fd46, %fd41, %fd20;
	neg.f64 	%fd47, %fd46;
	fma.rn.f64 	%fd48, %fd41, %fd20, %fd47;
	fma.rn.f64 	%fd49, %fd41, %fd32, %fd48;
	fma.rn.f64 	%fd50, %fd45, %fd20, %fd49;
	mul.rn.f64 	%fd51, %fd38, %fd46;
	neg.f64 	%fd52, %fd51;
	fma.rn.f64 	%fd53, %fd38, %fd46, %fd52;
	fma.rn.f64 	%fd54, %fd38, %fd50, %fd53;
	fma.rn.f64 	%fd55, %fd40, %fd46, %fd54;
	add.f64 	%fd56, %fd51, %fd55;
	sub.f64 	%fd57, %fd51, %fd56;
	add.f64 	%fd58, %fd55, %fd57;
	add.f64 	%fd59, %fd20, %fd56;
	sub.f64 	%fd60, %fd20, %fd59;
	add.f64 	%fd61, %fd56, %fd60;
	add.f64 	%fd62, %fd58, %fd61;
	add.f64 	%fd63, %fd32, %fd62;
	add.f64 	%fd64, %fd59, %fd63;
	sub.f64 	%fd65, %fd59, %fd64;
	add.f64 	%fd66, %fd63, %fd65;
	xor.b32  	%r25, %r48, -2147483648;
	mov.b32 	%r26, 1127219200;
	mov.b64 	%fd67, {%r25, %r26};
	mov.b32 	%r27, -2147483648;
	mov.b64 	%fd68, {%r27, %r26};
	sub.f64 	%fd69, %fd67, %fd68;
	fma.rn.f64 	%fd70, %fd69, 0d3FE62E42FEFA39EF, %fd64;
	fma.rn.f64 	%fd71, %fd69, 0dBFE62E42FEFA39EF, %fd70;
	sub.f64 	%fd72, %fd71, %fd64;
	sub.f64 	%fd73, %fd66, %fd72;
	fma.rn.f64 	%fd74, %fd69, 0d3C7ABC9E3B39803F, %fd73;
	add.f64 	%fd75, %fd70, %fd74;
	sub.f64 	%fd76, %fd70, %fd75;
	add.f64 	%fd77, %fd74, %fd76;
	mov.f64 	%fd78, 0d4000000000000000;
	{
	.reg .b32 %temp; 
	mov.b64 	{%temp, %r28}, %fd78;
	}
	{
	.reg .b32 %temp; 
	mov.b64 	{%r29, %temp}, %fd78;
	}
	shl.b32 	%r30, %r28, 1;
	setp.gt.u32 	%p3, %r30, -33554433;
	and.b32  	%r31, %r28, -15728641;
	selp.b32 	%r32, %r31, %r28, %p3;
	mov.b64 	%fd79, {%r29, %r32};
	mul.rn.f64 	%fd80, %fd75, %fd79;
	neg.f64 	%fd81, %fd80;
	fma.rn.f64 	%fd82, %fd75, %fd79, %fd81;
	fma.rn.f64 	%fd83, %fd77, %fd79, %fd82;
	add.f64 	%fd4, %fd80, %fd83;
	sub.f64 	%fd84, %fd80, %fd4;
	add.f64 	%fd5, %fd83, %fd84;
	fma.rn.f64 	%fd85, %fd4, 0d3FF71547652B82FE, 0d4338000000000000;
	{
	.reg .b32 %temp; 
	mov.b64 	{%r13, %temp}, %fd85;
	}
	mov.f64 	%fd86, 0dC338000000000000;
	add.rn.f64 	%fd87, %fd85, %fd86;
	fma.rn.f64 	%fd88, %fd87, 0dBFE62E42FEFA39EF, %fd4;
	fma.rn.f64 	%fd89, %fd87, 0dBC7ABC9E3B39803F, %fd88;
	fma.rn.f64 	%fd90, %fd89, 0d3E5ADE1569CE2BDF, 0d3E928AF3FCA213EA;
	fma.rn.f64 	%fd91, %fd90, %fd89, 0d3EC71DEE62401315;
	fma.rn.f64 	%fd92, %fd91, %fd89, 0d3EFA01997C89EB71;
	fma.rn.f64 	%fd93, %fd92, %fd89, 0d3F2A01A014761F65;
	fma.rn.f64 	%fd94, %fd93, %fd89, 0d3F56C16C1852B7AF;
	fma.rn.f64 	%fd95, %fd94, %fd89, 0d3F81111111122322;
	fma.rn.f64 	%fd96, %fd95, %fd89, 0d3FA55555555502A1;
	fma.rn.f64 	%fd97, %fd96, %fd89, 0d3FC5555555555511;
	fma.rn.f64 	%fd98, %fd97, %fd89, 0d3FE000000000000B;
	fma.rn.f64 	%fd99, %fd98, %fd89, 0d3FF0000000000000;
	fma.rn.f64 	%fd100, %fd99, %fd89, 0d3FF0000000000000;
	{
	.reg .b32 %temp; 
	mov.b64 	{%r14, %temp}, %fd100;
	}
	{
	.reg .b32 %temp; 
	mov.b64 	{%temp, %r15}, %fd100;
	}
	shl.b32 	%r33, %r13, 20;
	add.s32 	%r34, %r33, %r15;
	mov.b64 	%fd108, {%r14, %r34};
	{
	.reg .b32 %temp; 
	mov.b64 	{%temp, %r35}, %fd4;
	}
	mov.b32 	%f2, %r35;
	abs.f32 	%f1, %f2;
	setp.lt.f32 	%p4, %f1, 0f4086232B;
	@%p4 bra 	$L__BB2_7;
	setp.lt.f64 	%p5, %fd4, 0d0000000000000000;
	add.f64 	%fd101, %fd4, 0d7FF0000000000000;
	selp.f64 	%fd108, 0d0000000000000000, %fd101, %p5;
	setp.geu.f32 	%p6, %f1, 0f40874800;
	@%p6 bra 	$L__BB2_7;
	shr.u32 	%r36, %r13, 31;
	add.s32 	%r37, %r13, %r36;
	shr.s32 	%r38, %r37, 1;
	shl.b32 	%r39, %r38, 20;
	add.s32 	%r40, %r15, %r39;
	mov.b64 	%fd102, {%r14, %r40};
	sub.s32 	%r41, %r13, %r38;
	shl.b32 	%r42, %r41, 20;
	add.s32 	%r43, %r42, 1072693248;
	mov.b32 	%r44, 0;
	mov.b64 	%fd103, {%r44, %r43};
	mul.f64 	%fd108, %fd103, %fd102;
$L__BB2_7:
	abs.f64 	%fd104, %fd108;
	setp.eq.f64 	%p7, %fd104, 0d7FF0000000000000;
	fma.rn.f64 	%fd105, %fd108, %fd5, %fd108;
	selp.f64 	%fd106, %fd108, %fd105, %p7;
	st.param.f64 	[func_retval0], %fd106;
	ret;

}


// ===== COMPILED SASS (sm_100) =====

	.target	sm_100

	.elftype	@"ET_EXEC"


//--------------------- .note.nv.tkinfo           --------------------------
	.section	.note.nv.tkinfo,"",@"SHT_NOTE"
	.sectionflags	@"SHF_NOTE_NV_TKINFO"
	.tkinfo
        /*0018*/ 	.word	0x00000002
        /*0030*/ 	.string	""
        /*0030*/ 	.string	"ptxas"
        /*0030*/ 	.string	"Cuda compilation tools, release 13.0, V13.0.88"
        /*0030*/ 	.string	"Build cuda_13.0.r13.0/compiler.36424714_0"
        /*0030*/ 	.string	"-arch sm_100 -m 64 "



//--------------------- .note.nv.cuinfo           --------------------------
	.section	.note.nv.cuinfo,"",@"SHT_NOTE"
	.sectionflags	@"SHF_NOTE_NV_CUINFO"
        /*0018*/ 	.short	0x0002
        /*001a*/ 	.short	0x0064
        /*001c*/ 	.short	0x0082
	.zero		2


//--------------------- .nv.info                  --------------------------
	.section	.nv.info,"",@"SHT_CUDA_INFO"
	.align	4


	//----- nvinfo : EIATTR_REGCOUNT
	.align		4
        /*0000*/ 	.byte	0x04, 0x2f
        /*0002*/ 	.short	(.L_3 - .L_2)
	.align		4
.L_2:
        /*0004*/ 	.word	index@(_Z7matrixAPdS_i)
        /*0008*/ 	.word	0x0000001e


	//----- nvinfo : EIATTR_FRAME_SIZE
	.align		4
.L_3:
        /*000c*/ 	.byte	0x04, 0x11
        /*000e*/ 	.short	(.L_5 - .L_4)
	.align		4
.L_4:
        /*0010*/ 	.word	index@($_Z7matrixAPdS_i$__internal_trig_reduction_slowpathd)
        /*0014*/ 	.word	0x00000028


	//----- nvinfo : EIATTR_FRAME_SIZE
	.align		4
.L_5:
        /*0018*/ 	.byte	0x04, 0x11
        /*001a*/ 	.short	(.L_7 - .L_6)
	.align		4
.L_6:
        /*001c*/ 	.word	index@($_Z7matrixAPdS_i$__internal_accurate_pow)
        /*0020*/ 	.word	0x00000028


	//----- nvinfo : EIATTR_FRAME_SIZE
	.align		4
.L_7:
        /*0024*/ 	.byte	0x04, 0x11
        /*0026*/ 	.short	(.L_9 - .L_8)
	.align		4
.L_8:
        /*0028*/ 	.word	index@(_Z7matrixAPdS_i)
        /*002c*/ 	.word	0x00000028


	//----- nvinfo : EIATTR_MIN_STACK_SIZE
	.align		4
.L_9:
        /*0030*/ 	.byte	0x04, 0x12
        /*0032*/ 	.short	(.L_11 - .L_10)
	.align		4
.L_10:
        /*0034*/ 	.word	index@(_Z7matrixAPdS_i)
        /*0038*/ 	.word	0x00000028
.L_11:


//--------------------- .nv.compat                --------------------------
	.section	.nv.compat,"",@"SHT_CUDA_COMPAT_INFO"
	.align	4
        /*0000*/ 	.byte	0x02, 0x09, 0x00, 0x00, 0x02, 0x02, 0x01, 0x00, 0x02, 0x05, 0x05, 0x00, 0x03, 0x07, 0x01, 0x01
        /*0010*/ 	.byte	0x02, 0x03, 0x00, 0x00, 0x02, 0x06, 0x01, 0x00, 0x04, 0x0b, 0x08, 0x00, 0x01, 0x00, 0x00, 0x00
        /*0020*/ 	.byte	0x00, 0x00, 0x00, 0x00


//--------------------- .nv.info._Z7matrixAPdS_i  --------------------------
	.section	.nv.info._Z7matrixAPdS_i,"",@"SHT_CUDA_INFO"
	.sectionflags	@""
	.align	4


	//----- nvinfo : EIATTR_CUDA_API_VERSION
	.align		4
        /*0000*/ 	.byte	0x04, 0x37
        /*0002*/ 	.short	(.L_13 - .L_12)
.L_12:
        /*0004*/ 	.word	0x00000082


	//----- nvinfo : EIATTR_KPARAM_INFO
	.align		4
.L_13:
        /*0008*/ 	.byte	0x04, 0x17
        /*000a*/ 	.short	(.L_15 - .L_14)
.L_14:
        /*000c*/ 	.word	0x00000000
        /*0010*/ 	.short	0x0002
        /*0012*/ 	.short	0x0010
        /*0014*/ 	.byte	0x00, 0xf0, 0x11, 0x00


	//----- nvinfo : EIATTR_KPARAM_INFO
	.align		4
.L_15:
        /*0018*/ 	.byte	0x04, 0x17
        /*001a*/ 	.short	(.L_17 - .L_16)
.L_16:
        /*001c*/ 	.word	0x00000000
        /*0020*/ 	.short	0x0001
        /*0022*/ 	.short	0x0008
        /*0024*/ 	.byte	0x00, 0xf5, 0x21, 0x00


	//----- nvinfo : EIATTR_KPARAM_INFO
	.align		4
.L_17:
        /*0028*/ 	.byte	0x04, 0x17
        /*002a*/ 	.short	(.L_19 - .L_18)
.L_18:
        /*002c*/ 	.word	0x00000000
        /*0030*/ 	.short	0x0000
        /*0032*/ 	.short	0x0000
        /*0034*/ 	.byte	0x00, 0xf5, 0x21, 0x00


	//----- nvinfo : EIATTR_SPARSE_MMA_MASK
	.align		4
.L_19:
        /*0038*/ 	.byte	0x03, 0x50
        /*003a*/ 	.short	0x0000


	//----- nvinfo : EIATTR_MAXREG_COUNT
	.align		4
        /*003c*/ 	.byte	0x03, 0x1b
        /*003e*/ 	.short	0x00ff


	//----- nvinfo : EIATTR_MERCURY_ISA_VERSION
	.align		4
        /*0040*/ 	.byte	0x03, 0x5f
        /*0042*/ 	.short	0x0101


	//----- nvinfo : EIATTR_VRC_CTA_INIT_COUNT
	.align		4
        /*0044*/ 	.byte	0x02, 0x4a
	.zero		1
	.zero		1


	//----- nvinfo : EIATTR_EXIT_INSTR_OFFSETS
	.align		4
        /*0048*/ 	.byte	0x04, 0x1c
        /*004a*/ 	.short	(.L_21 - .L_20)


	//   ....[0]....
.L_20:
        /*004c*/ 	.word	0x000000d0


	//   ....[1]....
        /*0050*/ 	.word	0x00000aa0


	//----- nvinfo : EIATTR_CRS_STACK_SIZE
	.align		4
.L_21:
        /*0054*/ 	.byte	0x04, 0x1e
        /*0056*/ 	.short	(.L_23 - .L_22)
.L_22:
        /*0058*/ 	.word	0x00000000


	//----- nvinfo : EIATTR_CBANK_PARAM_SIZE
	.align		4
.L_23:
        /*005c*/ 	.byte	0x03, 0x19
        /*005e*/ 	.short	0x0014


	//----- nvinfo : EIATTR_PARAM_CBANK
	.align		4
        /*0060*/ 	.byte	0x04, 0x0a
        /*0062*/ 	.short	(.L_25 - .L_24)
	.align		4
.L_24:
        /*0064*/ 	.word	index@(.nv.constant0._Z7matrixAPdS_i)
        /*0068*/ 	.short	0x0380
        /*006a*/ 	.short	0x0014


	//----- nvinfo : EIATTR_SW_WAR
	.align		4
.L_25:
        /*006c*/ 	.byte	0x04, 0x36
        /*006e*/ 	.short	(.L_27 - .L_26)
.L_26:
        /*0070*/ 	.word	0x00000008
.L_27:


//--------------------- .nv.callgraph             --------------------------
	.section	.nv.callgraph,"",@"SHT_CUDA_CALLGRAPH"
	.align	4
	.sectionentsize	8
	.align		4
        /*0000*/ 	.word	0x00000000
	.align		4
        /*0004*/ 	.word	0xffffffff
	.align		4
        /*0008*/ 	.word	0x00000000
	.align		4
        /*000c*/ 	.word	0xfffffffe
	.align		4
        /*0010*/ 	.word	0x00000000
	.align		4
        /*0014*/ 	.word	0xfffffffd
	.align		4
        /*0018*/ 	.word	0x00000000
	.align		4
        /*001c*/ 	.word	0xfffffffc


//--------------------- .nv.constant4             --------------------------
	.section	.nv.constant4,"a",@progbits
	.align	8
	.align		8
.nv.constant4:
        /*0000*/ 	.dword	__cudart_i2opi_d
	.align		8
        /*0008*/ 	.dword	__cudart_sin_cos_coeffs


//--------------------- .text._Z7matrixAPdS_i     --------------------------
	.section	.text._Z7matrixAPdS_i,"ax",@progbits
	.align	128
        .global         _Z7matrixAPdS_i
        .type           _Z7matrixAPdS_i,@function
        .size           _Z7matrixAPdS_i,(.L_x_19 - _Z7matrixAPdS_i)
        .other          _Z7matrixAPdS_i,@"STO_CUDA_ENTRY STV_DEFAULT"
_Z7matrixAPdS_i:
.text._Z7matrixAPdS_i:
[----:B------:R-:W0:Y:S01]  /*0000*/  LDC R1, c[0x0][0x37c] ;  /* 0x0000df00ff017b82 */ /* 0x000e220000000800 */
[----:B------:R-:W1:Y:S07]  /*0010*/  S2R R3, SR_TID.X ;  /* 0x0000000000037919 */ /* 0x000e6e0000002100 */
[----:B------:R-:W1:Y:S01]  /*0020*/  S2UR UR4, SR_CTAID.X ;  /* 0x00000000000479c3 */ /* 0x000e620000002500 */
[----:B------:R-:W2:Y:S01]  /*0030*/  LDCU UR6, c[0x0][0x390] ;  /* 0x00007200ff0677ac */ /* 0x000ea20008000800 */
[----:B0-----:R-:W-:Y:S01]  /*0040*/  VIADD R1, R1, 0xffffffd8 ;  /* 0xffffffd801017836 */ /* 0x001fe20000000000 */
[----:B------:R-:W0:Y:S05]  /*0050*/  S2R R5, SR_TID.Y ;  /* 0x0000000000057919 */ /* 0x000e2a0000002200 */
[----:B------:R-:W1:Y:S08]  /*0060*/  LDC R2, c[0x0][0x360] ;  /* 0x0000d800ff027b82 */ /* 0x000e700000000800 */
[----:B------:R-:W0:Y:S08]  /*0070*/  S2UR UR5, SR_CTAID.Y ;  /* 0x00000000000579c3 */ /* 0x000e300000002600 */
[----:B------:R-:W0:Y:S01]  /*0080*/  LDC R0, c[0x0][0x364] ;  /* 0x0000d900ff007b82 */ /* 0x000e220000000800 */
[----:B-1----:R-:W-:-:S02]  /*0090*/  IMAD R2, R2, UR4, R3 ;  /* 0x0000000402027c24 */ /* 0x002fc4000f8e0203 */
[----:B0-----:R-:W-:-:S05]  /*00a0*/  IMAD R3, R0, UR5, R5 ;  /* 0x0000000500037c24 */ /* 0x001fca000f8e0205 */
[----:B------:R-:W-:-:S04]  /*00b0*/  VIMNMX R0, PT, PT, R2, R3, !PT ;  /* 0x0000000302007248 */ /* 0x000fc80007fe0100 */
[----:B--2---:R-:W-:-:S13]  /*00c0*/  ISETP.GE.AND P0, PT, R0, UR6, PT ;  /* 0x0000000600007c0c */ /* 0x004fda000bf06270 */
[----:B------:R-:W-:Y:S05]  /*00d0*/  @P0 EXIT ;  /* 0x000000000000094d */ /* 0x000fea0003800000 */
[----:B------:R-:W0:Y:S01]  /*00e0*/  LDC.64 R4, c[0x0][0x388] ;  /* 0x0000e200ff047b82 */ /* 0x000e220000000a00 */
[----:B------:R-:W1:Y:S01]  /*00f0*/  LDCU.64 UR4, c[0x0][0x358] ;  /* 0x00006b00ff0477ac */ /* 0x000e620008000a00 */
[----:B0-----:R-:W-:-:S06]  /*0100*/  IMAD.WIDE R4, R2, 0x8, R4 ;  /* 0x0000000802047825 */ /* 0x001fcc00078e0204 */
[----:B-1----:R-:W2:Y:S01]  /*0110*/  LDG.E.64 R4, desc[UR4][R4.64] ;  /* 0x0000000404047981 */ /* 0x002ea2000c1e1b00 */
[----:B------:R-:W-:Y:S01]  /*0120*/  BSSY.RECONVERGENT B0, `(.L_x_0) ;  /* 0x000001b000007945 */ /* 0x000fe20003800200 */
[----:B--2---:R-:W-:-:S14]  /*0130*/  DSETP.NEU.AND P0, PT, |R4|, +INF , PT ;  /* 0x7ff000000400742a */ /* 0x004fdc0003f0d200 */
[----:B------:R-:W-:Y:S01]  /*0140*/  @!P0 DMUL R18, RZ, R4 ;  /* 0x00000004ff128228 */ /* 0x000fe20000000000 */
[----:B------:R-:W-:Y:S01]  /*0150*/  @!P0 IMAD.MOV.U32 R0, RZ, RZ, RZ ;  /* 0x000000ffff008224 */ /* 0x000fe200078e00ff */
[----:B------:R-:W-:Y:S09]  /*0160*/  @!P0 BRA `(.L_x_1) ;  /* 0x0000000000588947 */ /* 0x000ff20003800000 */
[----:B------:R-:W-:Y:S01]  /*0170*/  UMOV UR6, 0x6dc9c883 ;  /* 0x6dc9c88300067882 */ /* 0x000fe20000000000 */
[----:B------:R-:W-:Y:S01]  /*0180*/  UMOV UR7, 0x3fe45f30 ;  /* 0x3fe45f3000077882 */ /* 0x000fe20000000000 */
[C---:B------:R-:W-:Y:S02]  /*0190*/  DSETP.GE.AND P0, PT, |R4|.reuse, 2.14748364800000000000e+09, PT ;  /* 0x41e000000400742a */ /* 0x040fe40003f06200 */
[----:B------:R-:W-:Y:S01]  /*01a0*/  DMUL R6, R4, UR6 ;  /* 0x0000000604067c28 */ /* 0x000fe20008000000 */
[----:B------:R-:W-:Y:S01]  /*01b0*/  UMOV UR6, 0x54442d18 ;  /* 0x54442d1800067882 */ /* 0x000fe20000000000 */
[----:B------:R-:W-:-:S04]  /*01c0*/  UMOV UR7, 0x3ff921fb ;  /* 0x3ff921fb00077882 */ /* 0x000fc80000000000 */
[----:B------:R-:W0:Y:S08]  /*01d0*/  F2I.F64 R0, R6 ;  /* 0x0000000600007311 */ /* 0x000e300000301100 */
[----:B0-----:R-:W0:Y:S02]  /*01e0*/  I2F.F64 R18, R0 ;  /* 0x0000000000127312 */ /* 0x001e240000201c00 */
[----:B0-----:R-:W-:Y:S01]  /*01f0*/  DFMA R8, R18, -UR6, R4 ;  /* 0x8000000612087c2b */ /* 0x001fe20008000004 */
[----:B------:R-:W-:Y:S01]  /*0200*/  UMOV UR6, 0x33145c00 ;  /* 0x33145c0000067882 */ /* 0x000fe20000000000 */
[----:B------:R-:W-:-:S06]  /*0210*/  UMOV UR7, 0x3c91a626 ;  /* 0x3c91a62600077882 */ /* 0x000fcc0000000000 */
[----:B------:R-:W-:Y:S01]  /*0220*/  DFMA R8, R18, -UR6, R8 ;  /* 0x8000000612087c2b */ /* 0x000fe20008000008 */
[----:B------:R-:W-:Y:S01]  /*0230*/  UMOV UR6, 0x252049c0 ;  /* 0x252049c000067882 */ /* 0x000fe20000000000 */
[----:B------:R-:W-:-:S06]  /*0240*/  UMOV UR7, 0x397b839a ;  /* 0x397b839a00077882 */ /* 0x000fcc0000000000 */
[----:B------:R-:W-:Y:S01]  /*0250*/  DFMA R18, R18, -UR6, R8 ;  /* 0x8000000612127c2b */ /* 0x000fe20008000008 */
[----:B------:R-:W-:Y:S10]  /*0260*/  @!P0 BRA `(.L_x_1) ;  /* 0x0000000000188947 */ /* 0x000ff40003800000 */
[----:B------:R-:W-:Y:S01]  /*0270*/  IMAD.MOV.U32 R16, RZ, RZ, R4 ;  /* 0x000000ffff107224 */ /* 0x000fe200078e0004 */
[----:B------:R-:W-:-:S07]  /*0280*/  MOV R0, 0x2a0 ;  /* 0x000002a000007802 */ /* 0x000fce0000000f00 */
[----:B------:R-:W-:Y:S05]  /*0290*/  CALL.REL.NOINC `($_Z7matrixAPdS_i$__internal_trig_reduction_slowpathd) ;  /* 0x0000001000ac7944 */ /* 0x000fea0003c00000 */
[----:B------:R-:W-:Y:S02]  /*02a0*/  IMAD.MOV.U32 R0, RZ, RZ, R6 ;  /* 0x000000ffff007224 */ /* 0x000fe400078e0006 */
[----:B------:R-:W-:Y:S02]  /*02b0*/  IMAD.MOV.U32 R18, RZ, RZ, R8 ;  /* 0x000000ffff127224 */ /* 0x000fe400078e0008 */
[----:B------:R-:W-:-:S07]  /*02c0*/  IMAD.MOV.U32 R19, RZ, RZ, R9 ;  /* 0x000000ffff137224 */ /* 0x000fce00078e0009 */
.L_x_1:
[----:B------:R-:W-:Y:S05]  /*02d0*/  BSYNC.RECONVERGENT B0 ;  /* 0x0000000000007941 */ /* 0x000fea0003800200 */
.L_x_0:
[----:B------:R-:W0:Y:S01]  /*02e0*/  LDCU.64 UR6, c[0x4][0x8] ;  /* 0x01000100ff0677ac */ /* 0x000e220008000a00 */
[----:B------:R-:W-:Y:S01]  /*02f0*/  IMAD.SHL.U32 R4, R0, 0x40, RZ ;  /* 0x0000004000047824 */ /* 0x000fe200078e00ff */
[----:B------:R-:W1:Y:S04]  /*0300*/  LDC.64 R16, c[0x0][0x388] ;  /* 0x0000e200ff107b82 */ /* 0x000e680000000a00 */
[----:B------:R-:W-:-:S04]  /*0310*/  LOP3.LUT R4, R4, 0x40, RZ, 0xc0, !PT ;  /* 0x0000004004047812 */ /* 0x000fc800078ec0ff */
[----:B0-----:R-:W-:-:S05]  /*0320*/  IADD3 R22, P0, PT, R4, UR6, RZ ;  /* 0x0000000604167c10 */ /* 0x001fca000ff1e0ff */
[----:B------:R-:W-:-:S05]  /*0330*/  IMAD.X R23, RZ, RZ, UR7, P0 ;  /* 0x00000007ff177e24 */ /* 0x000fca00080e06ff */
[----:B------:R-:W2:Y:S04]  /*0340*/  LDG.E.128.CONSTANT R4, desc[UR4][R22.64] ;  /* 0x0000000416047981 */ /* 0x000ea8000c1e9d00 */
[----:B------:R-:W3:Y:S04]  /*0350*/  LDG.E.128.CONSTANT R8, desc[UR4][R22.64+0x10] ;  /* 0x0000100416087981 */ /* 0x000ee8000c1e9d00 */
[----:B------:R-:W4:Y:S01]  /*0360*/  LDG.E.128.CONSTANT R12, desc[UR4][R22.64+0x20] ;  /* 0x00002004160c7981 */ /* 0x000f22000c1e9d00 */
[----:B-1----:R-:W-:-:S06]  /*0370*/  IMAD.WIDE.U32 R16, R3, 0x8, R16 ;  /* 0x0000000803107825 */ /* 0x002fcc00078e0010 */
[----:B------:R-:W5:Y:S01]  /*0380*/  LDG.E.64 R16, desc[UR4][R16.64] ;  /* 0x0000000410107981 */ /* 0x000f62000c1e1b00 */
[----:B------:R-:W-:Y:S01]  /*0390*/  LOP3.LUT R20, R0, 0x1, RZ, 0xc0, !PT ;  /* 0x0000000100147812 */ /* 0x000fe200078ec0ff */
[----:B------:R-:W-:Y:S01]  /*03a0*/  IMAD.MOV.U32 R24, RZ, RZ, 0x20fd8164 ;  /* 0x20fd8164ff187424 */ /* 0x000fe200078e00ff */
[----:B------:R-:W-:Y:S01]  /*03b0*/  BSSY.RECONVERGENT B0, `(.L_x_2) ;  /* 0x000002f000007945 */ /* 0x000fe20003800200 */
[----:B------:R-:W-:Y:S01]  /*03c0*/  IMAD.MOV.U32 R25, RZ, RZ, 0x3da8ff83 ;  /* 0x3da8ff83ff197424 */ /* 0x000fe200078e00ff */
[----:B------:R-:W-:Y:S01]  /*03d0*/  ISETP.NE.U32.AND P0, PT, R20, 0x1, PT ;  /* 0x000000011400780c */ /* 0x000fe20003f05070 */
[----:B------:R-:W-:-:S03]  /*03e0*/  DMUL R20, R18, R18 ;  /* 0x0000001212147228 */ /* 0x000fc60000000000 */
[----:B------:R-:W-:Y:S02]  /*03f0*/  FSEL R24, R24, -8.06006814911005101289e+34, !P0 ;  /* 0xf9785eba18187808 */ /* 0x000fe40004000000 */
[----:B------:R-:W-:-:S06]  /*0400*/  FSEL R25, -R25, 0.11223486810922622681, !P0 ;  /* 0x3de5db6519197808 */ /* 0x000fcc0004000100 */
[----:B--2---:R-:W-:-:S08]  /*0410*/  DFMA R4, R20, R24, R4 ;  /* 0x000000181404722b */ /* 0x004fd00000000004 */
[----:B------:R-:W-:Y:S02]  /*0420*/  DFMA R4, R20, R4, R6 ;  /* 0x000000041404722b */ /* 0x000fe40000000006 */
[----:B-----5:R-:W-:-:S06]  /*0430*/  DSETP.NEU.AND P1, PT, |R16|, +INF , PT ;  /* 0x7ff000001000742a */ /* 0x020fcc0003f2d200 */
[----:B---3--:R-:W-:-:S08]  /*0440*/  DFMA R4, R20, R4, R8 ;  /* 0x000000041404722b */ /* 0x008fd00000000008 */
[----:B------:R-:W-:Y:S02]  /*0450*/  DFMA R4, R20, R4, R10 ;  /* 0x000000041404722b */ /* 0x000fe4000000000a */
[----:B------:R-:W-:-:S06]  /*0460*/  @!P1 DMUL R8, RZ, R16 ;  /* 0x00000010ff089228 */ /* 0x000fcc0000000000 */
[----:B----4-:R-:W-:-:S08]  /*0470*/  DFMA R4, R20, R4, R12 ;  /* 0x000000041404722b */ /* 0x010fd0000000000c */
[----:B------:R-:W-:-:S08]  /*0480*/  DFMA R4, R20, R4, R14 ;  /* 0x000000041404722b */ /* 0x000fd0000000000e */
[----:B------:R-:W-:Y:S02]  /*0490*/  DFMA R18, R4, R18, R18 ;  /* 0x000000120412722b */ /* 0x000fe40000000012 */
[----:B------:R-:W-:-:S10]  /*04a0*/  DFMA R4, R20, R4, 1 ;  /* 0x3ff000001404742b */ /* 0x000fd40000000004 */
[----:B------:R-:W-:Y:S02]  /*04b0*/  FSEL R6, R4, R18, !P0 ;  /* 0x0000001204067208 */ /* 0x000fe40004000000 */
[----:B------:R-:W-:Y:S02]  /*04c0*/  FSEL R7, R5, R19, !P0 ;  /* 0x0000001305077208 */ /* 0x000fe40004000000 */
[----:B------:R-:W-:Y:S01]  /*04d0*/  LOP3.LUT P0, RZ, R0, 0x2, RZ, 0xc0, !PT ;  /* 0x0000000200ff7812 */ /* 0x000fe2000780c0ff */
[----:B------:R-:W-:-:S03]  /*04e0*/  @!P1 IMAD.MOV.U32 R0, RZ, RZ, 0x1 ;  /* 0x00000001ff009424 */ /* 0x000fc600078e00ff */
[----:B------:R-:W-:-:S10]  /*04f0*/  DADD R4, RZ, -R6 ;  /* 0x00000000ff047229 */ /* 0x000fd40000000806 */
[----:B------:R-:W-:Y:S02]  /*0500*/  FSEL R10, R6, R4, !P0 ;  /* 0x00000004060a7208 */ /* 0x000fe40004000000 */
[----:B------:R-:W-:Y:S01]  /*0510*/  FSEL R11, R7, R5, !P0 ;  /* 0x00000005070b7208 */ /* 0x000fe20004000000 */
[----:B------:R-:W-:Y:S06]  /*0520*/  @!P1 BRA `(.L_x_3) ;  /* 0x00000000005c9947 */ /* 0x000fec0003800000 */
[----:B------:R-:W-:Y:S01]  /*0530*/  UMOV UR6, 0x6dc9c883 ;  /* 0x6dc9c88300067882 */ /* 0x000fe20000000000 */
[----:B------:R-:W-:Y:S01]  /*0540*/  UMOV UR7, 0x3fe45f30 ;  /* 0x3fe45f3000077882 */ /* 0x000fe20000000000 */
[C---:B------:R-:W-:Y:S01]  /*0550*/  DSETP.GE.AND P0, PT, |R16|.reuse, 2.14748364800000000000e+09, PT ;  /* 0x41e000001000742a */ /* 0x040fe20003f06200 */
[----:B------:R-:W-:Y:S01]  /*0560*/  BSSY.RECONVERGENT B1, `(.L_x_4) ;  /* 0x0000012000017945 */ /* 0x000fe20003800200 */
        /* <DEDUP_REMOVED lines=16> */
[----:B------:R-:W-:-:S07]  /*0670*/  IMAD.MOV.U32 R0, RZ, RZ, R6 ;  /* 0x000000ffff007224 */ /* 0x000fce00078e0006 */
.L_x_5:
[----:B------:R-:W-:Y:S05]  /*0680*/  BSYNC.RECONVERGENT B1 ;  /* 0x0000000000017941 */ /* 0x000fea0003800200 */
.L_x_4:
[----:B------:R-:W-:-:S07]  /*0690*/  VIADD R0, R0, 0x1 ;  /* 0x0000000100007836 */ /* 0x000fce0000000000 */
.L_x_3:
[----:B------:R-:W-:Y:S05]  /*06a0*/  BSYNC.RECONVERGENT B0 ;  /* 0x0000000000007941 */ /* 0x000fea0003800200 */
.L_x_2:
[----:B------:R-:W0:Y:S01]  /*06b0*/  LDCU.64 UR6, c[0x4][0x8] ;  /* 0x01000100ff0677ac */ /* 0x000e220008000a00 */
[----:B------:R-:W-:-:S05]  /*06c0*/  IMAD.SHL.U32 R4, R0, 0x40, RZ ;  /* 0x0000004000047824 */ /* 0x000fca00078e00ff */
[----:B------:R-:W-:-:S04]  /*06d0*/  LOP3.LUT R4, R4, 0x40, RZ, 0xc0, !PT ;  /* 0x0000004004047812 */ /* 0x000fc800078ec0ff */
[----:B0-----:R-:W-:-:S05]  /*06e0*/  IADD3 R22, P0, PT, R4, UR6, RZ ;  /* 0x0000000604167c10 */ /* 0x001fca000ff1e0ff */
[----:B------:R-:W-:-:S05]  /*06f0*/  IMAD.X R23, RZ, RZ, UR7, P0 ;  /* 0x00000007ff177e24 */ /* 0x000fca00080e06ff */
[----:B------:R-:W2:Y:S04]  /*0700*/  LDG.E.128.CONSTANT R4, desc[UR4][R22.64] ;  /* 0x0000000416047981 */ /* 0x000ea8000c1e9d00 */
[----:B------:R-:W3:Y:S04]  /*0710*/  LDG.E.128.CONSTANT R12, desc[UR4][R22.64+0x10] ;  /* 0x00001004160c7981 */ /* 0x000ee8000c1e9d00 */
[----:B------:R-:W4:Y:S01]  /*0720*/  LDG.E.128.CONSTANT R16, desc[UR4][R22.64+0x20] ;  /* 0x0000200416107981 */ /* 0x000f22000c1e9d00 */
        /* <DEDUP_REMOVED lines=9> */
[----:B------:R-:W-:-:S08]  /*07c0*/  DFMA R4, R20, R4, R6 ;  /* 0x000000041404722b */ /* 0x000fd00000000006 */
[----:B---3--:R-:W-:-:S08]  /*07d0*/  DFMA R4, R20, R4, R12 ;  /* 0x000000041404722b */ /* 0x008fd0000000000c */
[----:B------:R-:W-:-:S08]  /*07e0*/  DFMA R4, R20, R4, R14 ;  /* 0x000000041404722b */ /* 0x000fd0000000000e */
[----:B----4-:R-:W-:-:S08]  /*07f0*/  DFMA R4, R20, R4, R16 ;  /* 0x000000041404722b */ /* 0x010fd00000000010 */
[----:B------:R-:W-:-:S08]  /*0800*/  DFMA R4, R20, R4, R18 ;  /* 0x000000041404722b */ /* 0x000fd00000000012 */
[----:B------:R-:W-:Y:S02]  /*0810*/  DFMA R8, R4, R8, R8 ;  /* 0x000000080408722b */ /* 0x000fe40000000008 */
[----:B------:R-:W-:-:S10]  /*0820*/  DFMA R4, R20, R4, 1 ;  /* 0x3ff000001404742b */ /* 0x000fd40000000004 */
[----:B------:R-:W-:Y:S02]  /*0830*/  FSEL R6, R4, R8, !P0 ;  /* 0x0000000804067208 */ /* 0x000fe40004000000 */
[----:B------:R-:W-:Y:S02]  /*0840*/  FSEL R7, R5, R9, !P0 ;  /* 0x0000000905077208 */ /* 0x000fe40004000000 */
[----:B------:R-:W-:Y:S02]  /*0850*/  LOP3.LUT P0, RZ, R0, 0x2, RZ, 0xc0, !PT ;  /* 0x0000000200ff7812 */ /* 0x000fe4000780c0ff */
[----:B------:R-:W-:Y:S02]  /*0860*/  MOV R0, 0x8c0 ;  /* 0x000008c000007802 */ /* 0x000fe40000000f00 */
[----:B------:R-:W-:-:S10]  /*0870*/  DADD R4, RZ, -R6 ;  /* 0x00000000ff047229 */ /* 0x000fd40000000806 */
[----:B------:R-:W-:Y:S02]  /*0880*/  FSEL R4, R6, R4, !P0 ;  /* 0x0000000406047208 */ /* 0x000fe40004000000 */
[----:B------:R-:W-:-:S06]  /*0890*/  FSEL R5, R7, R5, !P0 ;  /* 0x0000000507057208 */ /* 0x000fcc0004000000 */
[----:B------:R-:W-:-:S11]  /*08a0*/  DMUL R10, R10, R4 ;  /* 0x000000040a0a7228 */ /* 0x000fd60000000000 */
[----:B------:R-:W-:Y:S05]  /*08b0*/  CALL.REL.NOINC `($_Z7matrixAPdS_i$__internal_accurate_pow) ;  /* 0x00000000007c7944 */ /* 0x000fea0003c00000 */
[----:B------:R-:W-:Y:S05]  /*08c0*/  BSYNC.RECONVERGENT B0 ;  /* 0x0000000000007941 */ /* 0x000fea0003800200 */
.L_x_6:
[C---:B------:R-:W-:Y:S01]  /*08d0*/  DADD R4, R10.reuse, 2 ;  /* 0x400000000a047429 */ /* 0x040fe20000000000 */
[----:B------:R-:W-:Y:S01]  /*08e0*/  BSSY.RECONVERGENT B0, `(.L_x_7) ;  /* 0x000000e000007945 */ /* 0x000fe20003800200 */
[----:B------:R-:W-:-:S08]  /*08f0*/  DSETP.NEU.AND P0, PT, R10, RZ, PT ;  /* 0x000000ff0a00722a */ /* 0x000fd00003f0d000 */
[----:B------:R-:W-:Y:S01]  /*0900*/  LOP3.LUT R4, R5, 0x7ff00000, RZ, 0xc0, !PT ;  /* 0x7ff0000005047812 */ /* 0x000fe200078ec0ff */
[----:B------:R-:W-:-:S03]  /*0910*/  IMAD.MOV.U32 R5, RZ, RZ, R7 ;  /* 0x000000ffff057224 */ /* 0x000fc600078e0007 */
[----:B------:R-:W-:Y:S01]  /*0920*/  ISETP.NE.AND P1, PT, R4, 0x7ff00000, PT ;  /* 0x7ff000000400780c */ /* 0x000fe20003f25270 */
[----:B------:R-:W-:Y:S01]  /*0930*/  IMAD.MOV.U32 R4, RZ, RZ, R6 ;  /* 0x000000ffff047224 */ /* 0x000fe200078e0006 */
[----:B------:R-:W-:-:S11]  /*0940*/  @!P0 CS2R R4, SRZ ;  /* 0x0000000000048805 */ /* 0x000fd6000001ff00 */
[----:B------:R-:W-:Y:S05]  /*0950*/  @P1 BRA `(.L_x_8) ;  /* 0x0000000000181947 */ /* 0x000fea0003800000 */
[----:B------:R-:W-:-:S14]  /*0960*/  DSETP.NAN.AND P0, PT, R10, R10, PT ;  /* 0x0000000a0a00722a */ /* 0x000fdc0003f08000 */
[----:B------:R-:W-:Y:S01]  /*0970*/  @P0 DADD R4, R10, 2 ;  /* 0x400000000a040429 */ /* 0x000fe20000000000 */
[----:B------:R-:W-:Y:S10]  /*0980*/  @P0 BRA `(.L_x_8) ;  /* 0x00000000000c0947 */ /* 0x000ff40003800000 */
[----:B------:R-:W-:-:S14]  /*0990*/  DSETP.NEU.AND P0, PT, |R10|, +INF , PT ;  /* 0x7ff000000a00742a */ /* 0x000fdc0003f0d200 */
[----:B------:R-:W-:Y:S02]  /*09a0*/  @!P0 IMAD.MOV.U32 R4, RZ, RZ, 0x0 ;  /* 0x00000000ff048424 */ /* 0x000fe400078e00ff */
[----:B------:R-:W-:-:S07]  /*09b0*/  @!P0 IMAD.MOV.U32 R5, RZ, RZ, 0x7ff00000 ;  /* 0x7ff00000ff058424 */ /* 0x000fce00078e00ff */
.L_x_8:
[----:B------:R-:W-:Y:S05]  /*09c0*/  BSYNC.RECONVERGENT B0 ;  /* 0x0000000000007941 */ /* 0x000fea0003800200 */
.L_x_7:
[----:B------:R-:W0:Y:S01]  /*09d0*/  LDCU UR6, c[0x0][0x390] ;  /* 0x00007200ff0677ac */ /* 0x000e220008000800 */
[----:B------:R-:W1:Y:S01]  /*09e0*/  LDC.64 R8, c[0x0][0x380] ;  /* 0x0000e000ff087b82 */ /* 0x000e620000000a00 */
[----:B------:R-:W-:Y:S01]  /*09f0*/  DSETP.NEU.AND P0, PT, R10, 1, PT ;  /* 0x3ff000000a00742a */ /* 0x000fe20003f0d000 */
[----:B------:R-:W-:-:S05]  /*0a00*/  ISETP.NE.AND P1, PT, R3, R2, PT ;  /* 0x000000020300720c */ /* 0x000fca0003f25270 */
[----:B------:R-:W-:Y:S02]  /*0a10*/  FSEL R6, R4, RZ, P0 ;  /* 0x000000ff04067208 */ /* 0x000fe40000000000 */
[----:B------:R-:W-:Y:S01]  /*0a20*/  FSEL R7, R5, 1.875, P0 ;  /* 0x3ff0000005077808 */ /* 0x000fe20000000000 */
[----:B0-----:R-:W0:Y:S01]  /*0a30*/  I2F.F64.U32 R12, UR6 ;  /* 0x00000006000c7d12 */ /* 0x001e220008201800 */
[----:B------:R-:W-:Y:S01]  /*0a40*/  IMAD R11, R2, UR6, R3 ;  /* 0x00000006020b7c24 */ /* 0x000fe2000f8e0203 */
[----:B0-----:R-:W-:Y:S02]  /*0a50*/  FSEL R4, R12, RZ, !P1 ;  /* 0x000000ff0c047208 */ /* 0x001fe40004800000 */
[----:B------:R-:W-:-:S06]  /*0a60*/  FSEL R5, R13, RZ, !P1 ;  /* 0x000000ff0d057208 */ /* 0x000fcc0004800000 */
[----:B------:R-:W-:Y:S01]  /*0a70*/  DADD R2, R4, R6 ;  /* 0x0000000004027229 */ /* 0x000fe20000000006 */
[----:B-1----:R-:W-:-:S06]  /*0a80*/  IMAD.WIDE R4, R11, 0x8, R8 ;  /* 0x000000080b047825 */ /* 0x002fcc00078e0208 */
[----:B------:R-:W-:Y:S01]  /*0a90*/  STG.E.64 desc[UR4][R4.64], R2 ;  /* 0x0000000204007986 */ /* 0x000fe2000c101b04 */
[----:B------:R-:W-:Y:S05]  /*0aa0*/  EXIT ;  /* 0x000000000000794d */ /* 0x000fea0003800000 */
        .type           $_Z7matrixAPdS_i$__internal_accurate_pow,@function
        .size           $_Z7matrixAPdS_i$__internal_accurate_pow,($_Z7matrixAPdS_i$__internal_trig_reduction_slowpathd - $_Z7matrixAPdS_i$__internal_accurate_pow)
$_Z7matrixAPdS_i$__internal_accurate_pow:
[----:B------:R-:W-:Y:S01]  /*0ab0*/  DADD R4, -RZ, |R10| ;  /* 0x00000000ff047229 */ /* 0x000fe2000000050a */
[----:B------:R-:W-:Y:S01]  /*0ac0*/  IMAD.MOV.U32 R20, RZ, RZ, RZ ;  /* 0x000000ffff147224 */ /* 0x000fe200078e00ff */
[----:B------:R-:W-:Y:S01]  /*0ad0*/  UMOV UR6, 0x7d2cafe2 ;  /* 0x7d2cafe200067882 */ /* 0x000fe20000000000 */
[----:B------:R-:W-:Y:S01]  /*0ae0*/  IMAD.MOV.U32 R18, RZ, RZ, 0x41ad3b5a ;  /* 0x41ad3b5aff127424 */ /* 0x000fe200078e00ff */
[----:B------:R-:W-:Y:S01]  /*0af0*/  UMOV UR7, 0x3eb0f5ff ;  /* 0x3eb0f5ff00077882 */ /* 0x000fe20000000000 */
[----:B------:R-:W-:Y:S01]  /*0b00*/  IMAD.MOV.U32 R19, RZ, RZ, 0x3ed0f5d2 ;  /* 0x3ed0f5d2ff137424 */ /* 0x000fe200078e00ff */
[----:B------:R-:W-:Y:S01]  /*0b10*/  UMOV UR8, 0x3b39803f ;  /* 0x3b39803f00087882 */ /* 0x000fe20000000000 */
[----:B------:R-:W-:-:S03]  /*0b20*/  UMOV UR9, 0x3c7abc9e ;  /* 0x3c7abc9e00097882 */ /* 0x000fc60000000000 */
[----:B------:R-:W-:Y:S01]  /*0b30*/  ISETP.GT.U32.AND P0, PT, R5, 0xfffff, PT ;  /* 0x000fffff0500780c */ /* 0x000fe20003f04070 */
[----:B------:R-:W-:-:S12]  /*0b40*/  IMAD.MOV.U32 R8, RZ, RZ, R5 ;  /* 0x000000ffff087224 */ /* 0x000fd800078e0005 */
[----:B------:R-:W-:-:S10]  /*0b50*/  @!P0 DMUL R6, R4, 1.80143985094819840000e+16 ;  /* 0x4350000004068828 */ /* 0x000fd40000000000 */
[----:B------:R-:W-:Y:S02]  /*0b60*/  @!P0 IMAD.MOV.U32 R8, RZ, RZ, R7 ;  /* 0x000000ffff088224 */ /* 0x000fe400078e0007 */
[----:B------:R-:W-:-:S03]  /*0b70*/  @!P0 IMAD.MOV.U32 R4, RZ, RZ, R6 ;  /* 0x000000ffff048224 */ /* 0x000fc600078e0006 */
[----:B------:R-:W-:Y:S01]  /*0b80*/  LOP3.LUT R8, R8, 0x800fffff, RZ, 0xc0, !PT ;  /* 0x800fffff08087812 */ /* 0x000fe200078ec0ff */
[----:B------:R-:W-:Y:S01]  /*0b90*/  IMAD.MOV.U32 R14, RZ, RZ, R4 ;  /* 0x000000ffff0e7224 */ /* 0x000fe200078e0004 */
[----:B------:R-:W-:Y:S02]  /*0ba0*/  SHF.R.U32.HI R4, RZ, 0x14, R5 ;  /* 0x00000014ff047819 */ /* 0x000fe40000011605 */
[----:B------:R-:W-:Y:S02]  /*0bb0*/  LOP3.LUT R15, R8, 0x3ff00000, RZ, 0xfc, !PT ;  /* 0x3ff00000080f7812 */ /* 0x000fe400078efcff */
[----:B------:R-:W-:Y:S02]  /*0bc0*/  @!P0 LEA.HI R4, R7, 0xffffffca, RZ, 0xc ;  /* 0xffffffca07048811 */ /* 0x000fe400078f60ff */
[----:B------:R-:W-:-:S03]  /*0bd0*/  ISETP.GE.U32.AND P1, PT, R15, 0x3ff6a09f, PT ;  /* 0x3ff6a09f0f00780c */ /* 0x000fc60003f26070 */
[----:B------:R-:W-:-:S10]  /*0be0*/  VIADD R5, R4, 0xfffffc01 ;  /* 0xfffffc0104057836 */ /* 0x000fd40000000000 */
[----:B------:R-:W-:Y:S02]  /*0bf0*/  @P1 VIADD R9, R15, 0xfff00000 ;  /* 0xfff000000f091836 */ /* 0x000fe40000000000 */
[----:B------:R-:W-:Y:S02]  /*0c00*/  @P1 VIADD R5, R4, 0xfffffc02 ;  /* 0xfffffc0204051836 */ /* 0x000fe40000000000 */
[----:B------:R-:W-:-:S03]  /*0c10*/  @P1 IMAD.MOV.U32 R15, RZ, RZ, R9 ;  /* 0x000000ffff0f1224 */ /* 0x000fc600078e0009 */
[----:B------:R-:W-:Y:S01]  /*0c20*/  LOP3.LUT R4, R5, 0x80000000, RZ, 0x3c, !PT ;  /* 0x8000000005047812 */ /* 0x000fe200078e3cff */
[----:B------:R-:W-:Y:S02]  /*0c30*/  IMAD.MOV.U32 R5, RZ, RZ, 0x43300000 ;  /* 0x43300000ff057424 */ /* 0x000fe400078e00ff */
[C---:B------:R-:W-:Y:S02]  /*0c40*/  DADD R12, R14.reuse, 1 ;  /* 0x3ff000000e0c7429 */ /* 0x040fe40000000000 */
[----:B------:R-:W-:-:S04]  /*0c50*/  DADD R14, R14, -1 ;  /* 0xbff000000e0e7429 */ /* 0x000fc80000000000 */
[----:B------:R-:W0:Y:S02]  /*0c60*/  MUFU.RCP64H R21, R13 ;  /* 0x0000000d00157308 */ /* 0x000e240000001800 */
[----:B0-----:R-:W-:-:S08]  /*0c70*/  DFMA R8, -R12, R20, 1 ;  /* 0x3ff000000c08742b */ /* 0x001fd00000000114 */
[----:B------:R-:W-:-:S08]  /*0c80*/  DFMA R8, R8, R8, R8 ;  /* 0x000000080808722b */ /* 0x000fd00000000008 */
[----:B------:R-:W-:-:S08]  /*0c90*/  DFMA R20, R20, R8, R20 ;  /* 0x000000081414722b */ /* 0x000fd00000000014 */
[----:B------:R-:W-:-:S08]  /*0ca0*/  DMUL R8, R14, R20 ;  /* 0x000000140e087228 */ /* 0x000fd00000000000 */
[----:B------:R-:W-:-:S08]  /*0cb0*/  DFMA R8, R14, R20, R8 ;  /* 0x000000140e08722b */ /* 0x000fd00000000008 */
[-C--:B------:R-:W-:Y:S02]  /*0cc0*/  DMUL R16, R8, R8.reuse ;  /* 0x0000000808107228 */ /* 0x080fe40000000000 */
[----:B------:R-:W-:Y:S02]  /*0cd0*/  DADD R22, R14, -R8 ;  /* 0x000000000e167229 */ /* 0x000fe40000000808 */
[----:B------:R-:W-:-:S04]  /*0ce0*/  DMUL R26, R8, R8 ;  /* 0x00000008081a7228 */ /* 0x000fc80000000000 */
[----:B------:R-:W-:Y:S01]  /*0cf0*/  DFMA R12, R16, UR6, R18 ;  /* 0x00000006100c7c2b */ /* 0x000fe20008000012 */
[----:B------:R-:W-:Y:S01]  /*0d00*/  UMOV UR6, 0x75488a3f ;  /* 0x75488a3f00067882 */ /* 0x000fe20000000000 */
[----:B------:R-:W-:Y:S01]  /*0d10*/  UMOV UR7, 0x3ef3b20a ;  /* 0x3ef3b20a00077882 */ /* 0x000fe20000000000 */
[----:B------:R-:W-:-:S05]  /*0d20*/  DADD R22, R22, R22 ;  /* 0x0000000016167229 */ /* 0x000fca0000000016 */
[----:B------:R-:W-:Y:S01]  /*0d30*/  DFMA R12, R16, R12, UR6 ;  /* 0x00000006100c7e2b */ /* 0x000fe2000800000c */
[----:B------:R-:W-:Y:S01]  /*0d40*/  UMOV UR6, 0xe4faecd5 ;  /* 0xe4faecd500067882 */ /* 0x000fe20000000000 */
[----:B------:R-:W-:Y:S01]  /*0d50*/  UMOV UR7, 0x3f1745cd ;  /* 0x3f1745cd00077882 */ /* 0x000fe20000000000 */
[----:B------:R-:W-:-:S05]  /*0d60*/  DFMA R14, R14, -R8, R22 ;  /* 0x800000080e0e722b */ /* 0x000fca0000000016 */
[----:B------:R-:W-:Y:S01]  /*0d70*/  DFMA R12, R16, R12, UR6 ;  /* 0x00000006100c7e2b */ /* 0x000fe2000800000c */
[----:B------:R-:W-:Y:S01]  /*0d80*/  UMOV UR6, 0x258a578b ;  /* 0x258a578b00067882 */ /* 0x000fe20000000000 */
[----:B------:R-:W-:Y:S01]  /*0d90*/  UMOV UR7, 0x3f3c71c7 ;  /* 0x3f3c71c700077882 */ /* 0x000fe20000000000 */
[----:B------:R-:W-:Y:S02]  /*0da0*/  DMUL R14, R20, R14 ;  /* 0x0000000e140e7228 */ /* 0x000fe40000000000 */
[----:B------:R-:W-:-:S03]  /*0db0*/  DFMA R20, R8, R8, -R26 ;  /* 0x000000080814722b */ /* 0x000fc6000000081a */
[----:B------:R-:W-:Y:S01]  /*0dc0*/  DFMA R12, R16, R12, UR6 ;  /* 0x00000006100c7e2b */ /* 0x000fe2000800000c */
[----:B------:R-:W-:Y:S01]  /*0dd0*/  UMOV UR6, 0x9242b910 ;  /* 0x9242b91000067882 */ /* 0x000fe20000000000 */
[----:B------:R-:W-:-:S06]  /*0de0*/  UMOV UR7, 0x3f624924 ;  /* 0x3f62492400077882 */ /* 0x000fcc0000000000 */
[----:B------:R-:W-:Y:S01]  /*0df0*/  DFMA R12, R16, R12, UR6 ;  /* 0x00000006100c7e2b */ /* 0x000fe2000800000c */
[----:B------:R-:W-:Y:S01]  /*0e00*/  UMOV UR6, 0x99999dfb ;  /* 0x99999dfb00067882 */ /* 0x000fe20000000000 */
[----:B------:R-:W-:-:S06]  /*0e10*/  UMOV UR7, 0x3f899999 ;  /* 0x3f89999900077882 */ /* 0x000fcc0000000000 */
[----:B------:R-:W-:Y:S01]  /*0e20*/  DFMA R18, R16, R12, UR6 ;  /* 0x0000000610127e2b */ /* 0x000fe2000800000c */
[----:B------:R-:W-:Y:S01]  /*0e30*/  UMOV UR6, 0x55555555 ;  /* 0x5555555500067882 */ /* 0x000fe20000000000 */
[----:B------:R-:W-:-:S06]  /*0e40*/  UMOV UR7, 0x3fb55555 ;  /* 0x3fb5555500077882 */ /* 0x000fcc0000000000 */
[----:B------:R-:W-:-:S08]  /*0e50*/  DFMA R12, R16, R18, UR6 ;  /* 0x00000006100c7e2b */ /* 0x000fd00008000012 */
[----:B------:R-:W-:Y:S01]  /*0e60*/  DADD R22, -R12, UR6 ;  /* 0x000000060c167e29 */ /* 0x000fe20008000100 */
[----:B------:R-:W-:Y:S01]  /*0e70*/  UMOV UR6, 0xb9e7b0 ;  /* 0x00b9e7b000067882 */ /* 0x000fe20000000000 */
[----:B------:R-:W-:-:S06]  /*0e80*/  UMOV UR7, 0x3c46a4cb ;  /* 0x3c46a4cb00077882 */ /* 0x000fcc0000000000 */
[----:B------:R-:W-:Y:S02]  /*0e90*/  DFMA R18, R16, R18, R22 ;  /* 0x000000121012722b */ /* 0x000fe40000000016 */
[----:B------:R-:W-:Y:S01]  /*0ea0*/  DMUL R16, R8, R26 ;  /* 0x0000001a08107228 */ /* 0x000fe20000000000 */
[----:B------:R-:W-:Y:S02]  /*0eb0*/  VIADD R23, R15, 0x100000 ;  /* 0x001000000f177836 */ /* 0x000fe40000000000 */
[----:B------:R-:W-:-:S03]  /*0ec0*/  IMAD.MOV.U32 R22, RZ, RZ, R14 ;  /* 0x000000ffff167224 */ /* 0x000fc600078e000e */
[----:B------:R-:W-:Y:S01]  /*0ed0*/  DADD R18, R18, -UR6 ;  /* 0x8000000612127e29 */ /* 0x000fe20008000000 */
[----:B------:R-:W-:Y:S01]  /*0ee0*/  UMOV UR6, 0x80000000 ;  /* 0x8000000000067882 */ /* 0x000fe20000000000 */
[C---:B------:R-:W-:Y:S01]  /*0ef0*/  DFMA R24, R8.reuse, R26, -R16 ;  /* 0x0000001a0818722b */ /* 0x040fe20000000810 */
[----:B------:R-:W-:Y:S01]  /*0f00*/  UMOV UR7, 0x43300000 ;  /* 0x4330000000077882 */ /* 0x000fe20000000000 */
[----:B------:R-:W-:-:S04]  /*0f10*/  DFMA R20, R8, R22, R20 ;  /* 0x000000160814722b */ /* 0x000fc80000000014 */
[----:B------:R-:W-:Y:S02]  /*0f20*/  DADD R22, R12, R18 ;  /* 0x000000000c167229 */ /* 0x000fe40000000012 */
[----:B------:R-:W-:-:S06]  /*0f30*/  DFMA R24, R14, R26, R24 ;  /* 0x0000001a0e18722b */ /* 0x000fcc0000000018 */
[----:B------:R-:W-:Y:S02]  /*0f40*/  DMUL R26, R22, R16 ;  /* 0x00000010161a7228 */ /* 0x000fe40000000000 */
[----:B------:R-:W-:Y:S02]  /*0f50*/  DFMA R20, R8, R20, R24 ;  /* 0x000000140814722b */ /* 0x000fe40000000018 */
[----:B------:R-:W-:-:S04]  /*0f60*/  DADD R24, R12, -R22 ;  /* 0x000000000c187229 */ /* 0x000fc80000000816 */
[----:B------:R-:W-:-:S04]  /*0f70*/  DFMA R12, R22, R16, -R26 ;  /* 0x00000010160c722b */ /* 0x000fc8000000081a */
[----:B------:R-:W-:-:S04]  /*0f80*/  DADD R24, R18, R24 ;  /* 0x0000000012187229 */ /* 0x000fc80000000018 */
[----:B------:R-:W-:-:S08]  /*0f90*/  DFMA R12, R22, R20, R12 ;  /* 0x00000014160c722b */ /* 0x000fd0000000000c */
[----:B------:R-:W-:-:S08]  /*0fa0*/  DFMA R24, R24, R16, R12 ;  /* 0x000000101818722b */ /* 0x000fd0000000000c */
[----:B------:R-:W-:-:S08]  /*0fb0*/  DADD R16, R26, R24 ;  /* 0x000000001a107229 */ /* 0x000fd00000000018 */
[--C-:B------:R-:W-:Y:S02]  /*0fc0*/  DADD R12, R8, R16.reuse ;  /* 0x00000000080c7229 */ /* 0x100fe40000000010 */
[----:B------:R-:W-:-:S06]  /*0fd0*/  DADD R26, R26, -R16 ;  /* 0x000000001a1a7229 */ /* 0x000fcc0000000810 */
[----:B------:R-:W-:Y:S02]  /*0fe0*/  DADD R8, R8, -R12 ;  /* 0x0000000008087229 */ /* 0x000fe4000000080c */
[----:B------:R-:W-:-:S06]  /*0ff0*/  DADD R26, R24, R26 ;  /* 0x00000000181a7229 */ /* 0x000fcc000000001a */
[----:B------:R-:W-:-:S08]  /*1000*/  DADD R8, R16, R8 ;  /* 0x0000000010087229 */ /* 0x000fd00000000008 */
[----:B------:R-:W-:-:S08]  /*1010*/  DADD R8, R26, R8 ;  /* 0x000000001a087229 */ /* 0x000fd00000000008 */
[----:B------:R-:W-:Y:S02]  /*1020*/  DADD R8, R14, R8 ;  /* 0x000000000e087229 */ /* 0x000fe40000000008 */
[----:B------:R-:W-:Y:S01]  /*1030*/  DADD R14, R4, -UR6 ;  /* 0x80000006040e7e29 */ /* 0x000fe20008000000 */
[----:B------:R-:W-:Y:S01]  /*1040*/  UMOV UR6, 0xfefa39ef ;  /* 0xfefa39ef00067882 */ /* 0x000fe20000000000 */
[----:B------:R-:W-:-:S04]  /*1050*/  UMOV UR7, 0x3fe62e42 ;  /* 0x3fe62e4200077882 */ /* 0x000fc80000000000 */
[----:B------:R-:W-:-:S08]  /*1060*/  DADD R6, R12, R8 ;  /* 0x000000000c067229 */ /* 0x000fd00000000008 */
[--C-:B------:R-:W-:Y:S02]  /*1070*/  DFMA R4, R14, UR6, R6.reuse ;  /* 0x000000060e047c2b */ /* 0x100fe40008000006 */
[----:B------:R-:W-:-:S06]  /*1080*/  DADD R12, R12, -R6 ;  /* 0x000000000c0c7229 */ /* 0x000fcc0000000806 */
[----:B------:R-:W-:Y:S02]  /*1090*/  DFMA R16, R14, -UR6, R4 ;  /* 0x800000060e107c2b */ /* 0x000fe40008000004 */
[----:B------:R-:W-:-:S06]  /*10a0*/  DADD R12, R8, R12 ;  /* 0x00000000080c7229 */ /* 0x000fcc000000000c */
[----:B------:R-:W-:-:S08]  /*10b0*/  DADD R16, -R6, R16 ;  /* 0x0000000006107229 */ /* 0x000fd00000000110 */
[----:B------:R-:W-:-:S08]  /*10c0*/  DADD R12, R12, -R16 ;  /* 0x000000000c0c7229 */ /* 0x000fd00000000810 */
[----:B------:R-:W-:-:S08]  /*10d0*/  DFMA R12, R14, UR8, R12 ;  /* 0x000000080e0c7c2b */ /* 0x000fd0000800000c */
[----:B------:R-:W-:-:S08]  /*10e0*/  DADD R6, R4, R12 ;  /* 0x0000000004067229 */ /* 0x000fd0000000000c */
[----:B------:R-:W-:Y:S02]  /*10f0*/  DADD R8, R4, -R6 ;  /* 0x0000000004087229 */ /* 0x000fe40000000806 */
[----:B------:R-:W-:-:S06]  /*1100*/  DMUL R4, R6, 2 ;  /* 0x4000000006047828 */ /* 0x000fcc0000000000 */
[----:B------:R-:W-:Y:S02]  /*1110*/  DADD R12, R12, R8 ;  /* 0x000000000c0c7229 */ /* 0x000fe40000000008 */
[----:B------:R-:W-:Y:S01]  /*1120*/  DFMA R6, R6, 2, -R4 ;  /* 0x400000000606782b */ /* 0x000fe20000000804 */
[----:B------:R-:W-:Y:S02]  /*1130*/  IMAD.MOV.U32 R8, RZ, RZ, 0x652b82fe ;  /* 0x652b82feff087424 */ /* 0x000fe400078e00ff */
[----:B------:R-:W-:-:S05]  /*1140*/  IMAD.MOV.U32 R9, RZ, RZ, 0x3ff71547 ;  /* 0x3ff71547ff097424 */ /* 0x000fca00078e00ff */
[----:B------:R-:W-:-:S08]  /*1150*/  DFMA R12, R12, 2, R6 ;  /* 0x400000000c0c782b */ /* 0x000fd00000000006 */
[----:B------:R-:W-:-:S08]  /*1160*/  DADD R6, R4, R12 ;  /* 0x0000000004067229 */ /* 0x000fd0000000000c */
[----:B------:R-:W-:Y:S02]  /*1170*/  DFMA R8, R6, R8, 6.75539944105574400000e+15 ;  /* 0x433800000608742b */ /* 0x000fe40000000008 */
[----:B------:R-:W-:Y:S01]  /*1180*/  FSETP.GEU.AND P0, PT, |R7|, 4.1917929649353027344, PT ;  /* 0x4086232b0700780b */ /* 0x000fe20003f0e200 */
[----:B------:R-:W-:-:S05]  /*1190*/  DADD R4, R4, -R6 ;  /* 0x0000000004047229 */ /* 0x000fca0000000806 */
[----:B------:R-:W-:-:S03]  /*11a0*/  DADD R14, R8, -6.75539944105574400000e+15 ;  /* 0xc3380000080e7429 */ /* 0x000fc60000000000 */
[----:B------:R-:W-:-:S05]  /*11b0*/  DADD R12, R12, R4 ;  /* 0x000000000c0c7229 */ /* 0x000fca0000000004 */
[----:B------:R-:W-:Y:S01]  /*11c0*/  DFMA R16, R14, -UR6, R6 ;  /* 0x800000060e107c2b */ /* 0x000fe20008000006 */
[----:B------:R-:W-:Y:S01]  /*11d0*/  UMOV UR6, 0x3b39803f ;  /* 0x3b39803f00067882 */ /* 0x000fe20000000000 */
[----:B------:R-:W-:-:S06]  /*11e0*/  UMOV UR7, 0x3c7abc9e ;  /* 0x3c7abc9e00077882 */ /* 0x000fcc0000000000 */
[----:B------:R-:W-:Y:S01]  /*11f0*/  DFMA R14, R14, -UR6, R16 ;  /* 0x800000060e0e7c2b */ /* 0x000fe20008000010 */
[----:B------:R-:W-:Y:S01]  /*1200*/  UMOV UR6, 0x69ce2bdf ;  /* 0x69ce2bdf00067882 */ /* 0x000fe20000000000 */
[----:B------:R-:W-:Y:S01]  /*1210*/  IMAD.MOV.U32 R16, RZ, RZ, -0x35dec16 ;  /* 0xfca213eaff107424 */ /* 0x000fe200078e00ff */
[----:B------:R-:W-:Y:S01]  /*1220*/  UMOV UR7, 0x3e5ade15 ;  /* 0x3e5ade1500077882 */ /* 0x000fe20000000000 */
[----:B------:R-:W-:-:S06]  /*1230*/  IMAD.MOV.U32 R17, RZ, RZ, 0x3e928af3 ;  /* 0x3e928af3ff117424 */ /* 0x000fcc00078e00ff */
[----:B------:R-:W-:Y:S01]  /*1240*/  DFMA R16, R14, UR6, R16 ;  /* 0x000000060e107c2b */ /* 0x000fe20008000010 */
        /* <DEDUP_REMOVED lines=24> */
[----:B------:R-:W-:-:S08]  /*13d0*/  DFMA R16, R14, R16, 1 ;  /* 0x3ff000000e10742b */ /* 0x000fd00000000010 */
[----:B------:R-:W-:-:S10]  /*13e0*/  DFMA R14, R14, R16, 1 ;  /* 0x3ff000000e0e742b */ /* 0x000fd40000000010 */
[----:B------:R-:W-:Y:S02]  /*13f0*/  IMAD R5, R8, 0x100000, R15 ;  /* 0x0010000008057824 */ /* 0x000fe400078e020f */
[----:B------:R-:W-:Y:S01]  /*1400*/  IMAD.MOV.U32 R4, RZ, RZ, R14 ;  /* 0x000000ffff047224 */ /* 0x000fe200078e000e */
[----:B------:R-:W-:Y:S06]  /*1410*/  @!P0 BRA `(.L_x_9) ;  /* 0x0000000000308947 */ /* 0x000fec0003800000 */
[----:B------:R-:W-:Y:S01]  /*1420*/  FSETP.GEU.AND P1, PT, |R7|, 4.2275390625, PT ;  /* 0x408748000700780b */ /* 0x000fe20003f2e200 */
[C---:B------:R-:W-:Y:S02]  /*1430*/  DADD R16, R6.reuse, +INF ;  /* 0x7ff0000006107429 */ /* 0x040fe40000000000 */
[----:B------:R-:W-:-:S08]  /*1440*/  DSETP.GEU.AND P0, PT, R6, RZ, PT ;  /* 0x000000ff0600722a */ /* 0x000fd00003f0e000 */
[----:B------:R-:W-:Y:S02]  /*1450*/  FSEL R5, R17, RZ, P0 ;  /* 0x000000ff11057208 */ /* 0x000fe40000000000 */
[----:B------:R-:W-:-:S04]  /*1460*/  @!P1 LEA.HI R4, R8, R8, RZ, 0x1 ;  /* 0x0000000808049211 */ /* 0x000fc800078f08ff */
[----:B------:R-:W-:Y:S02]  /*1470*/  @!P1 SHF.R.S32.HI R7, RZ, 0x1, R4 ;  /* 0x00000001ff079819 */ /* 0x000fe40000011404 */
[----:B------:R-:W-:-:S03]  /*1480*/  FSEL R4, R16, RZ, P0 ;  /* 0x000000ff10047208 */ /* 0x000fc60000000000 */
[----:B------:R-:W-:Y:S02]  /*1490*/  @!P1 IMAD.IADD R6, R8, 0x1, -R7 ;  /* 0x0000000108069824 */ /* 0x000fe400078e0a07 */
[----:B------:R-:W-:-:S03]  /*14a0*/  @!P1 IMAD R15, R7, 0x100000, R15 ;  /* 0x00100000070f9824 */ /* 0x000fc600078e020f */
[----:B------:R-:W-:Y:S01]  /*14b0*/  @!P1 LEA R7, R6, 0x3ff00000, 0x14 ;  /* 0x3ff0000006079811 */ /* 0x000fe200078ea0ff */
[----:B------:R-:W-:-:S06]  /*14c0*/  @!P1 IMAD.MOV.U32 R6, RZ, RZ, RZ ;  /* 0x000000ffff069224 */ /* 0x000fcc00078e00ff */
[----:B------:R-:W-:-:S11]  /*14d0*/  @!P1 DMUL R4, R14, R6 ;  /* 0x000000060e049228 */ /* 0x000fd60000000000 */
.L_x_9:
[----:B------:R-:W-:Y:S02]  /*14e0*/  DFMA R12, R12, R4, R4 ;  /* 0x000000040c0c722b */ /* 0x000fe40000000004 */
[----:B------:R-:W-:-:S08]  /*14f0*/  DSETP.NEU.AND P0, PT, |R4|, +INF , PT ;  /* 0x7ff000000400742a */ /* 0x000fd00003f0d200 */
[----:B------:R-:W-:Y:S01]  /*1500*/  FSEL R6, R4, R12, !P0 ;  /* 0x0000000c04067208 */ /* 0x000fe20004000000 */
[----:B------:R-:W-:Y:S01]  /*1510*/  IMAD.MOV.U32 R4, RZ, RZ, R0 ;  /* 0x000000ffff047224 */ /* 0x000fe200078e0000 */
[----:B------:R-:W-:Y:S01]  /*1520*/  FSEL R7, R5, R13, !P0 ;  /* 0x0000000d05077208 */ /* 0x000fe20004000000 */
[----:B------:R-:W-:-:S04]  /*1530*/  IMAD.MOV.U32 R5, RZ, RZ, 0x0 ;  /* 0x00000000ff057424 */ /* 0x000fc800078e00ff */
[----:B------:R-:W-:Y:S05]  /*1540*/  RET.REL.NODEC R4 `(_Z7matrixAPdS_i) ;  /* 0xffffffe804ac7950 */ /* 0x000fea0003c3ffff */
        .type           $_Z7matrixAPdS_i$__internal_trig_reduction_slowpathd,@function
        .size           $_Z7matrixAPdS_i$__internal_trig_reduction_slowpathd,(.L_x_19 - $_Z7matrixAPdS_i$__internal_trig_reduction_slowpathd)
$_Z7matrixAPdS_i$__internal_trig_reduction_slowpathd:
[--C-:B------:R-:W-:Y:S01]  /*1550*/  SHF.R.U32.HI R4, RZ, 0x14, R5.reuse ;  /* 0x00000014ff047819 */ /* 0x100fe20000011605 */
[----:B------:R-:W-:Y:S02]  /*1560*/  IMAD.MOV.U32 R8, RZ, RZ, R16 ;  /* 0x000000ffff087224 */ /* 0x000fe400078e0010 */
[----:B------:R-:W-:Y:S01]  /*1570*/  IMAD.MOV.U32 R9, RZ, RZ, R5 ;  /* 0x000000ffff097224 */ /* 0x000fe200078e0005 */
[----:B------:R-:W-:Y:S01]  /*1580*/  LOP3.LUT R7, R4, 0x7ff, RZ, 0xc0, !PT ;  /* 0x000007ff04077812 */ /* 0x000fe200078ec0ff */
[----:B------:R-:W-:-:S03]  /*1590*/  IMAD.MOV.U32 R6, RZ, RZ, RZ ;  /* 0x000000ffff067224 */ /* 0x000fc600078e00ff */
[----:B------:R-:W-:-:S13]  /*15a0*/  ISETP.NE.AND P0, PT, R7, 0x7ff, PT ;  /* 0x000007ff0700780c */ /* 0x000fda0003f05270 */
[----:B------:R-:W-:Y:S05]  /*15b0*/  @!P0 BRA `(.L_x_10) ;  /* 0x0000000800488947 */ /* 0x000fea0003800000 */
[----:B------:R-:W-:Y:S01]  /*15c0*/  VIADD R7, R7, 0xfffffc00 ;  /* 0xfffffc0007077836 */ /* 0x000fe20000000000 */
[----:B------:R-:W-:Y:S01]  /*15d0*/  BSSY.RECONVERGENT B2, `(.L_x_11) ;  /* 0x000002f000027945 */ /* 0x000fe20003800200 */
[----:B------:R-:W-:-:S03]  /*15e0*/  CS2R R14, SRZ ;  /* 0x00000000000e7805 */ /* 0x000fc6000001ff00 */
[----:B------:R-:W-:Y:S02]  /*15f0*/  SHF.R.U32.HI R6, RZ, 0x6, R7 ;  /* 0x00000006ff067819 */ /* 0x000fe40000011607 */
[----:B------:R-:W-:Y:S02]  /*1600*/  ISETP.GE.U32.AND P0, PT, R7, 0x80, PT ;  /* 0x000000800700780c */ /* 0x000fe40003f06070 */
[C---:B------:R-:W-:Y:S02]  /*1610*/  IADD3 R7, PT, PT, -R6.reuse, 0x13, RZ ;  /* 0x0000001306077810 */ /* 0x040fe40007ffe1ff */
[----:B------:R-:W-:Y:S02]  /*1620*/  IADD3 R21, PT, PT, -R6, 0xf, RZ ;  /* 0x0000000f06157810 */ /* 0x000fe40007ffe1ff */
[----:B------:R-:W-:-:S04]  /*1630*/  SEL R7, R7, 0x12, P0 ;  /* 0x0000001207077807 */ /* 0x000fc80000000000 */
[----:B------:R-:W-:-:S13]  /*1640*/  ISETP.GE.AND P0, PT, R21, R7, PT ;  /* 0x000000071500720c */ /* 0x000fda0003f06270 */
[----:B------:R-:W-:Y:S05]  /*1650*/  @P0 BRA `(.L_x_12) ;  /* 0x0000000000980947 */ /* 0x000fea0003800000 */
[----:B------:R-:W0:Y:S01]  /*1660*/  LDC.64 R12, c[0x0][0x358] ;  /* 0x0000d600ff0c7b82 */ /* 0x000e220000000a00 */
[C---:B------:R-:W-:Y:S01]  /*1670*/  SHF.L.U64.HI R16, R8.reuse, 0xb, R9 ;  /* 0x0000000b08107819 */ /* 0x040fe20000010209 */
[----:B------:R-:W-:Y:S01]  /*1680*/  BSSY.RECONVERGENT B3, `(.L_x_13) ;  /* 0x0000022000037945 */ /* 0x000fe20003800200 */
[----:B------:R-:W-:Y:S01]  /*1690*/  IMAD.SHL.U32 R9, R8, 0x800, RZ ;  /* 0x0000080008097824 */ /* 0x000fe200078e00ff */
[----:B------:R-:W-:Y:S01]  /*16a0*/  IADD3 R19, PT, PT, RZ, -R6, -R7 ;  /* 0x80000006ff137210 */ /* 0x000fe20007ffe807 */
[----:B------:R-:W-:Y:S01]  /*16b0*/  IMAD.MOV.U32 R18, RZ, RZ, RZ ;  /* 0x000000ffff127224 */ /* 0x000fe200078e00ff */
[----:B------:R-:W-:Y:S02]  /*16c0*/  CS2R R14, SRZ ;  /* 0x00000000000e7805 */ /* 0x000fe4000001ff00 */
[----:B------:R-:W-:-:S07]  /*16d0*/  LOP3.LUT R8, R16, 0x80000000, RZ, 0xfc, !PT ;  /* 0x8000000010087812 */ /* 0x000fce00078efcff */
.L_x_14:
[----:B------:R-:W1:Y:S01]  /*16e0*/  LDC.64 R16, c[0x4][RZ] ;  /* 0x01000000ff107b82 */ /* 0x000e620000000a00 */
[----:B0-----:R-:W-:Y:S02]  /*16f0*/  R2UR UR6, R12 ;  /* 0x000000000c0672ca */ /* 0x001fe400000e0000 */
[----:B------:R-:W-:Y:S01]  /*1700*/  R2UR UR7, R13 ;  /* 0x000000000d0772ca */ /* 0x000fe200000e0000 */
[----:B-1----:R-:W-:-:S12]  /*1710*/  IMAD.WIDE R16, R21, 0x8, R16 ;  /* 0x0000000815107825 */ /* 0x002fd800078e0210 */
[----:B------:R-:W2:Y:S01]  /*1720*/  LDG.E.64.CONSTANT R16, desc[UR6][R16.64] ;  /* 0x0000000610107981 */ /* 0x000ea2000c1e9b00 */
[----:B------:R-:W-:Y:S02]  /*1730*/  VIADD R19, R19, 0x1 ;  /* 0x0000000113137836 */ /* 0x000fe40000000000 */
[----:B------:R-:W-:Y:S02]  /*1740*/  VIADD R21, R21, 0x1 ;  /* 0x0000000115157836 */ /* 0x000fe40000000000 */
[----:B--2---:R-:W-:-:S04]  /*1750*/  IMAD.WIDE.U32 R14, P2, R16, R9, R14 ;  /* 0x00000009100e7225 */ /* 0x004fc8000784000e */
[----:B------:R-:W-:Y:S02]  /*1760*/  IMAD R23, R16, R8, RZ ;  /* 0x0000000810177224 */ /* 0x000fe400078e02ff */
[CC--:B------:R-:W-:Y:S02]  /*1770*/  IMAD R20, R17.reuse, R9.reuse, RZ ;  /* 0x0000000911147224 */ /* 0x0c0fe400078e02ff */
[----:B------:R-:W-:Y:S01]  /*1780*/  IMAD.HI.U32 R25, R17, R9, RZ ;  /* 0x0000000911197227 */ /* 0x000fe200078e00ff */
[----:B------:R-:W-:-:S03]  /*1790*/  IADD3 R15, P0, PT, R23, R15, RZ ;  /* 0x0000000f170f7210 */ /* 0x000fc60007f1e0ff */
[----:B------:R-:W-:Y:S01]  /*17a0*/  IMAD R23, R18, 0x8, R1 ;  /* 0x0000000812177824 */ /* 0x000fe200078e0201 */
[----:B------:R-:W-:Y:S01]  /*17b0*/  IADD3 R15, P1, PT, R20, R15, RZ ;  /* 0x0000000f140f7210 */ /* 0x000fe20007f3e0ff */
[----:B------:R-:W-:-:S04]  /*17c0*/  IMAD.HI.U32 R20, R16, R8, RZ ;  /* 0x0000000810147227 */ /* 0x000fc800078e00ff */
[----:B------:R-:W-:Y:S01]  /*17d0*/  IMAD.X R16, RZ, RZ, R20, P2 ;  /* 0x000000ffff107224 */ /* 0x000fe200010e0614 */
[----:B------:R0:W-:Y:S01]  /*17e0*/  STL.64 [R23], R14 ;  /* 0x0000000e17007387 */ /* 0x0001e20000100a00 */
[----:B------:R-:W-:-:S03]  /*17f0*/  IMAD.HI.U32 R20, R17, R8, RZ ;  /* 0x0000000811147227 */ /* 0x000fc600078e00ff */
[----:B------:R-:W-:Y:S01]  /*1800*/  IADD3.X R16, P0, PT, R25, R16, RZ, P0, !PT ;  /* 0x0000001019107210 */ /* 0x000fe2000071e4ff */
[----:B------:R-:W-:Y:S02]  /*1810*/  IMAD R17, R17, R8, RZ ;  /* 0x0000000811117224 */ /* 0x000fe400078e02ff */
[----:B------:R-:W-:-:S03]  /*1820*/  VIADD R18, R18, 0x1 ;  /* 0x0000000112127836 */ /* 0x000fc60000000000 */
[----:B------:R-:W-:Y:S01]  /*1830*/  IADD3.X R17, P1, PT, R17, R16, RZ, P1, !PT ;  /* 0x0000001011117210 */ /* 0x000fe20000f3e4ff */
[----:B------:R-:W-:Y:S01]  /*1840*/  IMAD.X R16, RZ, RZ, R20, P0 ;  /* 0x000000ffff107224 */ /* 0x000fe200000e0614 */
[----:B------:R-:W-:-:S03]  /*1850*/  ISETP.NE.AND P0, PT, R19, -0xf, PT ;  /* 0xfffffff11300780c */ /* 0x000fc60003f05270 */
[----:B------:R-:W-:Y:S02]  /*1860*/  IMAD.X R16, RZ, RZ, R16, P1 ;  /* 0x000000ffff107224 */ /* 0x000fe400008e0610 */
[----:B0-----:R-:W-:Y:S02]  /*1870*/  IMAD.MOV.U32 R14, RZ, RZ, R17 ;  /* 0x000000ffff0e7224 */ /* 0x001fe400078e0011 */
[----:B------:R-:W-:-:S06]  /*1880*/  IMAD.MOV.U32 R15, RZ, RZ, R16 ;  /* 0x000000ffff0f7224 */ /* 0x000fcc00078e0010 */
[----:B------:R-:W-:Y:S05]  /*1890*/  @P0 BRA `(.L_x_14) ;  /* 0xfffffffc00900947 */ /* 0x000fea000383ffff */
[----:B------:R-:W-:Y:S05]  /*18a0*/  BSYNC.RECONVERGENT B3 ;  /* 0x0000000000037941 */ /* 0x000fea0003800200 */
.L_x_13:
[----:B------:R-:W-:-:S07]  /*18b0*/  IMAD.MOV.U32 R21, RZ, RZ, R7 ;  /* 0x000000ffff157224 */ /* 0x000fce00078e0007 */
.L_x_12:
[----:B------:R-:W-:Y:S05]  /*18c0*/  BSYNC.RECONVERGENT B2 ;  /* 0x0000000000027941 */ /* 0x000fea0003800200 */
.L_x_11:
[----:B------:R-:W-:Y:S01]  /*18d0*/  LOP3.LUT P0, R25, R4, 0x3f, RZ, 0xc0, !PT ;  /* 0x0000003f04197812 */ /* 0x000fe2000780c0ff */
[----:B------:R-:W-:-:S04]  /*18e0*/  IMAD.IADD R6, R6, 0x1, R21 ;  /* 0x0000000106067824 */ /* 0x000fc800078e0215 */
[----:B------:R-:W-:-:S05]  /*18f0*/  IMAD.U32 R27, R6, 0x8, R1 ;  /* 0x00000008061b7824 */ /* 0x000fca00078e0001 */
[----:B------:R0:W-:Y:S04]  /*1900*/  STL.64 [R27+-0x78], R14 ;  /* 0xffff880e1b007387 */ /* 0x0001e80000100a00 */
[----:B------:R-:W2:Y:S04]  /*1910*/  @P0 LDL.64 R16, [R1+0x8] ;  /* 0x0000080001100983 */ /* 0x000ea80000100a00 */
[----:B------:R-:W3:Y:S04]  /*1920*/  LDL.64 R8, [R1+0x10] ;  /* 0x0000100001087983 */ /* 0x000ee80000100a00 */
[----:B------:R-:W0:Y:S01]  /*1930*/  LDL.64 R6, [R1+0x18] ;  /* 0x0000180001067983 */ /* 0x000e220000100a00 */
[----:B------:R-:W-:Y:S01]  /*1940*/  @P0 LOP3.LUT R4, R25, 0x3f, RZ, 0x3c, !PT ;  /* 0x0000003f19040812 */ /* 0x000fe200078e3cff */
[----:B------:R-:W-:Y:S01]  /*1950*/  BSSY.RECONVERGENT B2, `(.L_x_15) ;  /* 0x0000034000027945 */ /* 0x000fe20003800200 */
[----:B--2---:R-:W-:-:S02]  /*1960*/  @P0 SHF.R.U64 R13, R16, 0x1, R17 ;  /* 0x00000001100d0819 */ /* 0x004fc40000001211 */
[----:B------:R-:W-:Y:S02]  /*1970*/  @P0 SHF.R.U32.HI R17, RZ, 0x1, R17 ;  /* 0x00000001ff110819 */ /* 0x000fe40000011611 */
[--C-:B---3--:R-:W-:Y:S02]  /*1980*/  @P0 SHF.R.U32.HI R23, RZ, 0x1, R9.reuse ;  /* 0x00000001ff170819 */ /* 0x108fe40000011609 */
[C---:B------:R-:W-:Y:S02]  /*1990*/  @P0 SHF.R.U64 R21, R8.reuse, 0x1, R9 ;  /* 0x0000000108150819 */ /* 0x040fe40000001209 */
[CC--:B------:R-:W-:Y:S02]  /*19a0*/  @P0 SHF.L.U32 R19, R8.reuse, R25.reuse, RZ ;  /* 0x0000001908130219 */ /* 0x0c0fe400000006ff */
[----:B------:R-:W-:Y:S02]  /*19b0*/  @P0 SHF.R.U64 R12, R13, R4, R17 ;  /* 0x000000040d0c0219 */ /* 0x000fe40000001211 */
[----:B------:R-:W-:-:S02]  /*19c0*/  @P0 SHF.L.U64.HI R16, R8, R25, R9 ;  /* 0x0000001908100219 */ /* 0x000fc40000010209 */
[-C--:B------:R-:W-:Y:S02]  /*19d0*/  @P0 SHF.R.U32.HI R13, RZ, R4.reuse, R17 ;  /* 0x00000004ff0d0219 */ /* 0x080fe40000011611 */
[----:B0-----:R-:W-:Y:S02]  /*19e0*/  @P0 SHF.L.U32 R14, R6, R25, RZ ;  /* 0x00000019060e0219 */ /* 0x001fe400000006ff */
[----:B------:R-:W-:Y:S02]  /*19f0*/  @P0 SHF.R.U64 R21, R21, R4, R23 ;  /* 0x0000000415150219 */ /* 0x000fe40000001217 */
[----:B------:R-:W-:Y:S02]  /*1a00*/  @P0 LOP3.LUT R8, R19, R12, RZ, 0xfc, !PT ;  /* 0x0000000c13080212 */ /* 0x000fe400078efcff */
[----:B------:R-:W-:Y:S02]  /*1a10*/  @P0 LOP3.LUT R9, R16, R13, RZ, 0xfc, !PT ;  /* 0x0000000d10090212 */ /* 0x000fe400078efcff */
[----:B------:R-:W-:-:S02]  /*1a20*/  @P0 SHF.L.U64.HI R25, R6, R25, R7 ;  /* 0x0000001906190219 */ /* 0x000fc40000010207 */
[----:B------:R-:W-:Y:S01]  /*1a30*/  @P0 LOP3.LUT R6, R14, R21, RZ, 0xfc, !PT ;  /* 0x000000150e060212 */ /* 0x000fe200078efcff */
[C---:B------:R-:W-:Y:S01]  /*1a40*/  IMAD.SHL.U32 R14, R8.reuse, 0x4, RZ ;  /* 0x00000004080e7824 */ /* 0x040fe200078e00ff */
[----:B------:R-:W-:Y:S02]  /*1a50*/  @P0 SHF.R.U32.HI R4, RZ, R4, R23 ;  /* 0x00000004ff040219 */ /* 0x000fe40000011617 */
[----:B------:R-:W-:Y:S02]  /*1a60*/  SHF.L.U64.HI R15, R8, 0x2, R9 ;  /* 0x00000002080f7819 */ /* 0x000fe40000010209 */
[----:B------:R-:W-:Y:S02]  /*1a70*/  @P0 LOP3.LUT R7, R25, R4, RZ, 0xfc, !PT ;  /* 0x0000000419070212 */ /* 0x000fe400078efcff */
[----:B------:R-:W-:Y:S02]  /*1a80*/  SHF.L.W.U32.HI R9, R9, 0x2, R6 ;  /* 0x0000000209097819 */ /* 0x000fe40000010e06 */
[----:B------:R-:W-:-:S02]  /*1a90*/  IADD3 RZ, P0, PT, RZ, -R14, RZ ;  /* 0x8000000effff7210 */ /* 0x000fc40007f1e0ff */
[----:B------:R-:W-:Y:S02]  /*1aa0*/  LOP3.LUT R4, RZ, R15, RZ, 0x33, !PT ;  /* 0x0000000fff047212 */ /* 0x000fe400078e33ff */
[----:B------:R-:W-:Y:S02]  /*1ab0*/  SHF.L.W.U32.HI R6, R6, 0x2, R7 ;  /* 0x0000000206067819 */ /* 0x000fe40000010e07 */
[----:B------:R-:W-:Y:S02]  /*1ac0*/  LOP3.LUT R8, RZ, R9, RZ, 0x33, !PT ;  /* 0x00000009ff087212 */ /* 0x000fe400078e33ff */
[----:B------:R-:W-:Y:S02]  /*1ad0*/  IADD3.X R12, P0, PT, RZ, R4, RZ, P0, !PT ;  /* 0x00000004ff0c7210 */ /* 0x000fe4000071e4ff */
[----:B------:R-:W-:Y:S02]  /*1ae0*/  LOP3.LUT R13, RZ, R6, RZ, 0x33, !PT ;  /* 0x00000006ff0d7212 */ /* 0x000fe400078e33ff */
[----:B------:R-:W-:-:S02]  /*1af0*/  IADD3.X R4, P1, PT, RZ, R8, RZ, P0, !PT ;  /* 0x00000008ff047210 */ /* 0x000fc4000073e4ff */
[----:B------:R-:W-:-:S03]  /*1b00*/  ISETP.GT.U32.AND P2, PT, R9, -0x1, PT ;  /* 0xffffffff0900780c */ /* 0x000fc60003f44070 */
[----:B------:R-:W-:Y:S01]  /*1b10*/  IMAD.X R13, RZ, RZ, R13, P1 ;  /* 0x000000ffff0d7224 */ /* 0x000fe200008e060d */
[----:B------:R-:W-:-:S04]  /*1b20*/  ISETP.GT.AND.EX P0, PT, R6, -0x1, PT, P2 ;  /* 0xffffffff0600780c */ /* 0x000fc80003f04320 */
[----:B------:R-:W-:Y:S02]  /*1b30*/  SEL R8, R6, R13, P0 ;  /* 0x0000000d06087207 */ /* 0x000fe40000000000 */
[----:B------:R-:W-:Y:S02]  /*1b40*/  SEL R19, R9, R4, P0 ;  /* 0x0000000409137207 */ /* 0x000fe40000000000 */
[----:B------:R-:W-:Y:S02]  /*1b50*/  ISETP.NE.U32.AND P1, PT, R8, RZ, PT ;  /* 0x000000ff0800720c */ /* 0x000fe40003f25070 */
[----:B------:R-:W-:Y:S02]  /*1b60*/  SEL R15, R15, R12, P0 ;  /* 0x0000000c0f0f7207 */ /* 0x000fe40000000000 */
[----:B------:R-:W-:Y:S01]  /*1b70*/  SEL R9, R19, R8, !P1 ;  /* 0x0000000813097207 */ /* 0x000fe20004800000 */
[----:B------:R-:W-:-:S05]  /*1b80*/  @!P0 IMAD.MOV R14, RZ, RZ, -R14 ;  /* 0x000000ffff0e8224 */ /* 0x000fca00078e0a0e */
[----:B------:R-:W0:Y:S02]  /*1b90*/  FLO.U32 R9, R9 ;  /* 0x0000000900097300 */ /* 0x000e2400000e0000 */
[C---:B0-----:R-:W-:Y:S02]  /*1ba0*/  IADD3 R13, PT, PT, -R9.reuse, 0x1f, RZ ;  /* 0x0000001f090d7810 */ /* 0x041fe40007ffe1ff */
[----:B------:R-:W-:-:S03]  /*1bb0*/  IADD3 R4, PT, PT, -R9, 0x3f, RZ ;  /* 0x0000003f09047810 */ /* 0x000fc60007ffe1ff */
[----:B------:R-:W-:-:S05]  /*1bc0*/  @P1 IMAD.MOV R4, RZ, RZ, R13 ;  /* 0x000000ffff041224 */ /* 0x000fca00078e020d */
[----:B------:R-:W-:-:S13]  /*1bd0*/  ISETP.NE.AND P1, PT, R4, RZ, PT ;  /* 0x000000ff0400720c */ /* 0x000fda0003f25270 */
[----:B------:R-:W-:Y:S05]  /*1be0*/  @!P1 BRA `(.L_x_16) ;  /* 0x0000000000289947 */ /* 0x000fea0003800000 */
[--C-:B------:R-:W-:Y:S02]  /*1bf0*/  SHF.R.U64 R13, R14, 0x1, R15.reuse ;  /* 0x000000010e0d7819 */ /* 0x100fe4000000120f */
[C---:B------:R-:W-:Y:S02]  /*1c00*/  LOP3.LUT R9, R4.reuse, 0x3f, RZ, 0xc0, !PT ;  /* 0x0000003f04097812 */ /* 0x040fe400078ec0ff */
[----:B------:R-:W-:Y:S02]  /*1c10*/  SHF.R.U32.HI R15, RZ, 0x1, R15 ;  /* 0x00000001ff0f7819 */ /* 0x000fe4000001160f */
[----:B------:R-:W-:Y:S02]  /*1c20*/  LOP3.LUT R12, R4, 0x3f, RZ, 0xc, !PT ;  /* 0x0000003f040c7812 */ /* 0x000fe400078e0cff */
[CC--:B------:R-:W-:Y:S02]  /*1c30*/  SHF.L.U64.HI R17, R19.reuse, R9.reuse, R8 ;  /* 0x0000000913117219 */ /* 0x0c0fe40000010208 */
[----:B------:R-:W-:-:S02]  /*1c40*/  SHF.L.U32 R9, R19, R9, RZ ;  /* 0x0000000913097219 */ /* 0x000fc400000006ff */
[-CC-:B------:R-:W-:Y:S02]  /*1c50*/  SHF.R.U64 R8, R13, R12.reuse, R15.reuse ;  /* 0x0000000c0d087219 */ /* 0x180fe4000000120f */
[----:B------:R-:W-:Y:S02]  /*1c60*/  SHF.R.U32.HI R12, RZ, R12, R15 ;  /* 0x0000000cff0c7219 */ /* 0x000fe4000001160f */
[----:B------:R-:W-:Y:S02]  /*1c70*/  LOP3.LUT R19, R9, R8, RZ, 0xfc, !PT ;  /* 0x0000000809137212 */ /* 0x000fe400078efcff */
[----:B------:R-:W-:-:S07]  /*1c80*/  LOP3.LUT R8, R17, R12, RZ, 0xfc, !PT ;  /* 0x0000000c11087212 */ /* 0x000fce00078efcff */
.L_x_16:
[----:B------:R-:W-:Y:S05]  /*1c90*/  BSYNC.RECONVERGENT B2 ;  /* 0x0000000000027941 */ /* 0x000fea0003800200 */
.L_x_15:
[----:B------:R-:W-:-:S04]  /*1ca0*/  IMAD.WIDE.U32 R14, R19, 0x2168c235, RZ ;  /* 0x2168c235130e7825 */ /* 0x000fc800078e00ff */
[----:B------:R-:W-:Y:S01]  /*1cb0*/  IMAD.MOV.U32 R12, RZ, RZ, R15 ;  /* 0x000000ffff0c7224 */ /* 0x000fe200078e000f */
[----:B------:R-:W-:Y:S01]  /*1cc0*/  IADD3 RZ, P1, PT, R14, R14, RZ ;  /* 0x0000000e0eff7210 */ /* 0x000fe20007f3e0ff */
[----:B------:R-:W-:Y:S02]  /*1cd0*/  IMAD.MOV.U32 R13, RZ, RZ, RZ ;  /* 0x000000ffff0d7224 */ /* 0x000fe400078e00ff */
[----:B------:R-:W-:-:S04]  /*1ce0*/  IMAD.HI.U32 R9, R8, -0x36f0255e, RZ ;  /* 0xc90fdaa208097827 */ /* 0x000fc800078e00ff */
[----:B------:R-:W-:-:S04]  /*1cf0*/  IMAD.WIDE.U32 R12, R19, -0x36f0255e, R12 ;  /* 0xc90fdaa2130c7825 */ /* 0x000fc800078e000c */
[C---:B------:R-:W-:Y:S02]  /*1d00*/  IMAD R15, R8.reuse, -0x36f0255e, RZ ;  /* 0xc90fdaa2080f7824 */ /* 0x040fe400078e02ff */
[----:B------:R-:W-:-:S04]  /*1d10*/  IMAD.WIDE.U32 R12, P2, R8, 0x2168c235, R12 ;  /* 0x2168c235080c7825 */ /* 0x000fc8000784000c */
[----:B------:R-:W-:Y:S01]  /*1d20*/  IMAD.X R8, RZ, RZ, R9, P2 ;  /* 0x000000ffff087224 */ /* 0x000fe200010e0609 */
[----:B------:R-:W-:Y:S02]  /*1d30*/  IADD3 R9, P2, PT, R15, R13, RZ ;  /* 0x0000000d0f097210 */ /* 0x000fe40007f5e0ff */
[----:B------:R-:W-:Y:S02]  /*1d40*/  IADD3.X RZ, P1, PT, R12, R12, RZ, P1, !PT ;  /* 0x0000000c0cff7210 */ /* 0x000fe40000f3e4ff */
[C---:B------:R-:W-:Y:S01]  /*1d50*/  ISETP.GT.U32.AND P3, PT, R9.reuse, RZ, PT ;  /* 0x000000ff0900720c */ /* 0x040fe20003f64070 */
[----:B------:R-:W-:Y:S01]  /*1d60*/  IMAD.X R8, RZ, RZ, R8, P2 ;  /* 0x000000ffff087224 */ /* 0x000fe200010e0608 */
[----:B------:R-:W-:-:S04]  /*1d70*/  IADD3.X R12, P2, PT, R9, R9, RZ, P1, !PT ;  /* 0x00000009090c7210 */ /* 0x000fc80000f5e4ff */
[C---:B------:R-:W-:Y:S01]  /*1d80*/  ISETP.GT.AND.EX P1, PT, R8.reuse, RZ, PT, P3 ;  /* 0x000000ff0800720c */ /* 0x040fe20003f24330 */
[----:B------:R-:W-:-:S03]  /*1d90*/  IMAD.X R13, R8, 0x1, R8, P2 ;  /* 0x00000001080d7824 */ /* 0x000fc600010e0608 */
[----:B------:R-:W-:Y:S02]  /*1da0*/  SEL R12, R12, R9, P1 ;  /* 0x000000090c0c7207 */ /* 0x000fe40000800000 */
[----:B------:R-:W-:Y:S02]  /*1db0*/  SEL R9, R13, R8, P1 ;  /* 0x000000080d097207 */ /* 0x000fe40000800000 */
[----:B------:R-:W-:Y:S02]  /*1dc0*/  IADD3 R8, P2, PT, R12, 0x1, RZ ;  /* 0x000000010c087810 */ /* 0x000fe40007f5e0ff */
[----:B------:R-:W-:Y:S02]  /*1dd0*/  SEL R13, RZ, 0xffffffff, !P1 ;  /* 0xffffffffff0d7807 */ /* 0x000fe40004800000 */
[----:B------:R-:W-:Y:S01]  /*1de0*/  LOP3.LUT P1, R5, R5, 0x80000000, RZ, 0xc0, !PT ;  /* 0x8000000005057812 */ /* 0x000fe2000782c0ff */
[----:B------:R-:W-:Y:S02]  /*1df0*/  IMAD.X R9, RZ, RZ, R9, P2 ;  /* 0x000000ffff097224 */ /* 0x000fe400010e0609 */
[----:B------:R-:W-:Y:S01]  /*1e00*/  IMAD.IADD R4, R13, 0x1, -R4 ;  /* 0x000000010d047824 */ /* 0x000fe200078e0a04 */
[----:B------:R-:W-:-:S02]  /*1e10*/  SHF.R.U32.HI R13, RZ, 0x1e, R7 ;  /* 0x0000001eff0d7819 */ /* 0x000fc40000011607 */
[----:B------:R-:W-:Y:S01]  /*1e20*/  SHF.R.U64 R8, R8, 0xa, R9 ;  /* 0x0000000a08087819 */ /* 0x000fe20000001209 */
[----:B------:R-:W-:Y:S01]  /*1e30*/  IMAD.SHL.U32 R4, R4, 0x100000, RZ ;  /* 0x0010000004047824 */ /* 0x000fe200078e00ff */
[----:B------:R-:W-:Y:S02]  /*1e40*/  LEA.HI R6, R6, R13, RZ, 0x1 ;  /* 0x0000000d06067211 */ /* 0x000fe400078f08ff */
[----:B------:R-:W-:Y:S02]  /*1e50*/  IADD3 R8, P2, PT, R8, 0x1, RZ ;  /* 0x0000000108087810 */ /* 0x000fe40007f5e0ff */
[----:B------:R-:W-:Y:S01]  /*1e60*/  @!P0 LOP3.LUT R5, R5, 0x80000000, RZ, 0x3c, !PT ;  /* 0x8000000005058812 */ /* 0x000fe200078e3cff */
[----:B------:R-:W-:Y:S01]  /*1e70*/  @P1 IMAD.MOV R6, RZ, RZ, -R6 ;  /* 0x000000ffff061224 */ /* 0x000fe200078e0a06 */
[----:B------:R-:W-:-:S04]  /*1e80*/  LEA.HI.X R9, R9, RZ, RZ, 0x16, P2 ;  /* 0x000000ff09097211 */ /* 0x000fc800010fb4ff */
[--C-:B------:R-:W-:Y:S02]  /*1e90*/  SHF.R.U64 R8, R8, 0x1, R9.reuse ;  /* 0x0000000108087819 */ /* 0x100fe40000001209 */
[----:B------:R-:W-:Y:S02]  /*1ea0*/  SHF.R.U32.HI R7, RZ, 0x1, R9 ;  /* 0x00000001ff077819 */ /* 0x000fe40000011609 */
[----:B------:R-:W-:-:S04]  /*1eb0*/  IADD3 R8, P2, P3, RZ, RZ, R8 ;  /* 0x000000ffff087210 */ /* 0x000fc80007b5e008 */
[----:B------:R-:W-:-:S04]  /*1ec0*/  IADD3.X R4, PT, PT, R4, 0x3fe00000, R7, P2, P3 ;  /* 0x3fe0000004047810 */ /* 0x000fc800017e6407 */
[----:B------:R-:W-:-:S07]  /*1ed0*/  LOP3.LUT R9, R4, R5, RZ, 0xfc, !PT ;  /* 0x0000000504097212 */ /* 0x000fce00078efcff */
.L_x_10:
[----:B------:R-:W-:Y:S02]  /*1ee0*/  IMAD.MOV.U32 R4, RZ, RZ, R0 ;  /* 0x000000ffff047224 */ /* 0x000fe400078e0000 */
[----:B------:R-:W-:-:S04]  /*1ef0*/  IMAD.MOV.U32 R5, RZ, RZ, 0x0 ;  /* 0x00000000ff057424 */ /* 0x000fc800078e00ff */
[----:B------:R-:W-:Y:S05]  /*1f00*/  RET.REL.NODEC R4 `(_Z7matrixAPdS_i) ;  /* 0xffffffe0043c7950 */ /* 0x000fea0003c3ffff */
.L_x_17:
[----:B------:R-:W-:-:S00]  /*1f10*/  BRA `(.L_x_17) ;  /* 0xfffffffc00fc7947 */ /* 0x000fc0000383ffff */
[----:B------:R-:W-:-:S00]  /*1f20*/  NOP ;  /* 0x0000000000007918 */ /* 0x000fc00000000000 */
        /* <DEDUP_REMOVED lines=13> */
.L_x_19:


//--------------------- .nv.global.init           --------------------------
	.section	.nv.global.init,"aw",@progbits
	.align	16
.nv.global.init:
	.type		__cudart_sin_cos_coeffs,@object
	.size		__cudart_sin_cos_coeffs,(__cudart_i2opi_d - __cudart_sin_cos_coeffs)
__cudart_sin_cos_coeffs:
        /*0000*/ 	.byte	0x46, 0xd2, 0xb0, 0x2c, 0xf1, 0xe5, 0x5a, 0xbe, 0x92, 0xe3, 0xac, 0x69, 0xe3, 0x1d, 0xc7, 0x3e
        /*0010*/ 	.byte	0xa1, 0x62, 0xdb, 0x19, 0xa0, 0x01, 0x2a, 0xbf, 0x18, 0x08, 0x11, 0x11, 0x11, 0x11, 0x81, 0x3f
        /*0020*/ 	.byte	0x54, 0x55, 0x55, 0x55, 0x55, 0x55, 0xc5, 0xbf, 0x00, 0x00, 0x00, 0x00, 0x00, 0x00, 0x00, 0x00
        /*0030*/ 	.byte	0x00, 0x00, 0x00, 0x00, 0x00, 0x00, 0x00, 0x00, 0x64, 0x81, 0xfd, 0x20, 0x83, 0xff, 0xa8, 0xbd
        /*0040*/ 	.byte	0x28, 0x85, 0xef, 0xc1, 0xa7, 0xee, 0x21, 0x3e, 0xd9, 0xe6, 0x06, 0x8e, 0x4f, 0x7e, 0x92, 0xbe
        /*0050*/ 	.byte	0xe9, 0xbc, 0xdd, 0x19, 0xa0, 0x01, 0xfa, 0x3e, 0x47, 0x5d, 0xc1, 0x16, 0x6c, 0xc1, 0x56, 0xbf
        /*0060*/ 	.byte	0x51, 0x55, 0x55, 0x55, 0x55, 0x55, 0xa5, 0x3f, 0x00, 0x00, 0x00, 0x00, 0x00, 0x00, 0xe0, 0xbf
        /*0070*/ 	.byte	0x00, 0x00, 0x00, 0x00, 0x00, 0x00, 0xf0, 0x3f, 0x00, 0x00, 0x00, 0x00, 0x00, 0x00, 0x00, 0x00
	.type		__cudart_i2opi_d,@object
	.size		__cudart_i2opi_d,(.L_0 - __cudart_i2opi_d)
__cudart_i2opi_d:
        /* <DEDUP_REMOVED lines=9> */
.L_0:


//--------------------- .nv.shared.reserved.0     --------------------------
	.section	.nv.shared.reserved.0,"aw",@nobits
	.weak		__nv_reservedSMEM_offset_0_alias
	.size		__nv_reservedSMEM_offset_0_alias, 0, 64
	.other		__nv_reservedSMEM_offset_0_alias,@"STO_CUDA_RESERVED_SHARED STV_DEFAULT"
__nv_reservedSMEM_offset_0_alias:
	.zero		0
	.zero		64


//--------------------- .nv.constant0._Z7matrixAPdS_i --------------------------
	.section	.nv.constant0._Z7matrixAPdS_i,"a",@progbits
	.sectionflags	@""
	.align	4
.nv.constant0._Z7matrixAPdS_i:
	.zero		916


//--------------------- SYMBOLS --------------------------

	.type		.nv.reservedSmem.offset0,@object
	.size		.nv.reservedSmem.offset0,0x4
